//
// Generated by NVIDIA NVVM Compiler
//
// Compiler Build ID: CL-36424714
// Cuda compilation tools, release 13.0, V13.0.88
// Based on NVVM 20.0.0
//

.version 9.0
.target sm_100
.address_size 64

	// .globl	_Z9iterationPhS_ii
// _ZZ15iteration_localPhS_iiE10shared_mem has been demoted

.visible .entry _Z9iterationPhS_ii(
	.param .u64 .ptr .align 1 _Z9iterationPhS_ii_param_0,
	.param .u64 .ptr .align 1 _Z9iterationPhS_ii_param_1,
	.param .u32 _Z9iterationPhS_ii_param_2,
	.param .u32 _Z9iterationPhS_ii_param_3
)
{
	.reg .pred 	%p<10>;
	.reg .b16 	%rs<3>;
	.reg .b32 	%r<48>;
	.reg .b64 	%rd<25>;

	ld.param.u64 	%rd4, [_Z9iterationPhS_ii_param_0];
	ld.param.u64 	%rd3, [_Z9iterationPhS_ii_param_1];
	ld.param.u32 	%r9, [_Z9iterationPhS_ii_param_2];
	ld.param.u32 	%r10, [_Z9iterationPhS_ii_param_3];
	cvta.to.global.u64 	%rd1, %rd4;
	mul.lo.s32 	%r1, %r10, %r9;
	mov.u32 	%r11, %ctaid.x;
	mov.u32 	%r2, %ntid.x;
	mov.u32 	%r12, %tid.x;
	mad.lo.s32 	%r47, %r11, %r2, %r12;
	setp.ge.s32 	%p3, %r47, %r1;
	@%p3 bra 	$L__BB0_7;
	add.s32 	%r4, %r9, -1;
	sub.s32 	%r5, %r1, %r9;
	mov.u32 	%r13, %nctaid.x;
	mul.lo.s32 	%r6, %r2, %r13;
	cvta.to.global.u64 	%rd2, %rd3;
$L__BB0_2:
	rem.s32 	%r15, %r47, %r9;
	sub.s32 	%r16, %r47, %r15;
	add.s32 	%r17, %r4, %r15;
	rem.s32 	%r18, %r17, %r9;
	add.s32 	%r19, %r15, 1;
	rem.s32 	%r20, %r19, %r9;
	add.s32 	%r21, %r16, %r9;
	rem.s32 	%r22, %r21, %r1;
	add.s32 	%r23, %r5, %r16;
	rem.s32 	%r24, %r23, %r1;
	add.s32 	%r25, %r22, %r18;
	cvt.s64.s32 	%rd5, %r25;
	add.s64 	%rd6, %rd1, %rd5;
	ld.global.u8 	%r26, [%rd6];
	add.s32 	%r27, %r18, %r16;
	cvt.s64.s32 	%rd7, %r27;
	add.s64 	%rd8, %rd1, %rd7;
	ld.global.u8 	%r28, [%rd8];
	add.s32 	%r29, %r28, %r26;
	add.s32 	%r30, %r24, %r18;
	cvt.s64.s32 	%rd9, %r30;
	add.s64 	%rd10, %rd1, %rd9;
	ld.global.u8 	%r31, [%rd10];
	add.s32 	%r32, %r29, %r31;
	add.s32 	%r33, %r22, %r15;
	cvt.s64.s32 	%rd11, %r33;
	add.s64 	%rd12, %rd1, %rd11;
	ld.global.u8 	%r34, [%rd12];
	add.s32 	%r35, %r32, %r34;
	add.s32 	%r36, %r24, %r15;
	cvt.s64.s32 	%rd13, %r36;
	add.s64 	%rd14, %rd1, %rd13;
	ld.global.u8 	%r37, [%rd14];
	add.s32 	%r38, %r35, %r37;
	add.s32 	%r39, %r22, %r20;
	cvt.s64.s32 	%rd15, %r39;
	add.s64 	%rd16, %rd1, %rd15;
	ld.global.u8 	%r40, [%rd16];
	add.s32 	%r41, %r38, %r40;
	add.s32 	%r42, %r20, %r16;
	cvt.s64.s32 	%rd17, %r42;
	add.s64 	%rd18, %rd1, %rd17;
	ld.global.u8 	%r43, [%rd18];
	add.s32 	%r44, %r41, %r43;
	add.s32 	%r45, %r24, %r20;
	cvt.s64.s32 	%rd19, %r45;
	add.s64 	%rd20, %rd1, %rd19;
	ld.global.u8 	%r46, [%rd20];
	add.s32 	%r14, %r44, %r46;
	mov.pred 	%p9, -1;
	setp.eq.s32 	%p5, %r14, 3;
	@%p5 bra 	$L__BB0_6;
	setp.ne.s32 	%p6, %r14, 2;
	@%p6 bra 	$L__BB0_5;
	cvt.s64.s32 	%rd21, %r47;
	add.s64 	%rd22, %rd1, %rd21;
	ld.global.u8 	%rs1, [%rd22];
	setp.ne.s16 	%p9, %rs1, 0;
	bra.uni 	$L__BB0_6;
$L__BB0_5:
	mov.pred 	%p9, 0;
$L__BB0_6:
	selp.u16 	%rs2, 1, 0, %p9;
	cvt.s64.s32 	%rd23, %r47;
	add.s64 	%rd24, %rd2, %rd23;
	st.global.u8 	[%rd24], %rs2;
	add.s32 	%r47, %r47, %r6;
	setp.lt.s32 	%p8, %r47, %r1;
	@%p8 bra 	$L__BB0_2;
$L__BB0_7:
	ret;

}
	// .globl	_Z15iteration_localPhS_ii
.visible .entry _Z15iteration_localPhS_ii(
	.param .u64 .ptr .align 1 _Z15iteration_localPhS_ii_param_0,
	.param .u64 .ptr .align 1 _Z15iteration_localPhS_ii_param_1,
	.param .u32 _Z15iteration_localPhS_ii_param_2,
	.param .u32 _Z15iteration_localPhS_ii_param_3
)
{
	.reg .pred 	%p<13>;
	.reg .b16 	%rs<12>;
	.reg .b32 	%r<64>;
	.reg .b64 	%rd<25>;
	// demoted variable
	.shared .align 1 .b8 _ZZ15iteration_localPhS_iiE10shared_mem[38600];
	ld.param.u64 	%rd4, [_Z15iteration_localPhS_ii_param_0];
	ld.param.u64 	%rd3, [_Z15iteration_localPhS_ii_param_1];
	ld.param.u32 	%r24, [_Z15iteration_localPhS_ii_param_2];
	ld.param.u32 	%r25, [_Z15iteration_localPhS_ii_param_3];
	cvta.to.global.u64 	%rd1, %rd4;
	mul.lo.s32 	%r1, %r25, %r24;
	mov.u32 	%r2, %tid.x;
	add.s32 	%r63, %r2, 131;
	mov.u32 	%r26, %ctaid.x;
	mov.u32 	%r4, %ntid.x;
	mad.lo.s32 	%r62, %r26, %r4, %r2;
	setp.ge.s32 	%p3, %r62, %r1;
	@%p3 bra 	$L__BB1_5;
	sub.s32 	%r6, %r1, %r24;
	add.s32 	%r7, %r24, -1;
	mov.u32 	%r27, %nctaid.x;
	mul.lo.s32 	%r8, %r4, %r27;
	mov.u32 	%r60, %r62;
	mov.u32 	%r61, %r63;
$L__BB1_2:
	setp.ne.s32 	%p4, %r2, 0;
	rem.s32 	%r11, %r60, %r24;
	sub.s32 	%r12, %r60, %r11;
	add.s32 	%r28, %r12, %r24;
	rem.s32 	%r13, %r28, %r1;
	add.s32 	%r29, %r6, %r12;
	rem.s32 	%r14, %r29, %r1;
	cvt.s64.s32 	%rd5, %r60;
	add.s64 	%rd6, %rd1, %rd5;
	ld.global.u8 	%rs1, [%rd6];
	mov.u32 	%r30, _ZZ15iteration_localPhS_iiE10shared_mem;
	add.s32 	%r15, %r30, %r61;
	st.shared.u8 	[%r15], %rs1;
	add.s32 	%r31, %r13, %r11;
	cvt.s64.s32 	%rd7, %r31;
	add.s64 	%rd8, %rd1, %rd7;
	ld.global.u8 	%rs2, [%rd8];
	st.shared.u8 	[%r15+130], %rs2;
	add.s32 	%r32, %r14, %r11;
	cvt.s64.s32 	%rd9, %r32;
	add.s64 	%rd10, %rd1, %rd9;
	ld.global.u8 	%rs3, [%rd10];
	st.shared.u8 	[%r15+-130], %rs3;
	@%p4 bra 	$L__BB1_4;
	add.s32 	%r33, %r7, %r11;
	rem.s32 	%r34, %r33, %r24;
	add.s32 	%r35, %r11, 128;
	rem.s32 	%r36, %r35, %r24;
	add.s32 	%r37, %r34, %r13;
	cvt.s64.s32 	%rd11, %r37;
	add.s64 	%rd12, %rd1, %rd11;
	ld.global.u8 	%rs4, [%rd12];
	st.shared.u8 	[%r15+129], %rs4;
	add.s32 	%r38, %r34, %r12;
	cvt.s64.s32 	%rd13, %r38;
	add.s64 	%rd14, %rd1, %rd13;
	ld.global.u8 	%rs5, [%rd14];
	st.shared.u8 	[%r15+-1], %rs5;
	add.s32 	%r39, %r34, %r14;
	cvt.s64.s32 	%rd15, %r39;
	add.s64 	%rd16, %rd1, %rd15;
	ld.global.u8 	%rs6, [%rd16];
	st.shared.u8 	[%r15+-131], %rs6;
	add.s32 	%r40, %r36, %r13;
	cvt.s64.s32 	%rd17, %r40;
	add.s64 	%rd18, %rd1, %rd17;
	ld.global.u8 	%rs7, [%rd18];
	st.shared.u8 	[%r15+258], %rs7;
	add.s32 	%r41, %r36, %r12;
	cvt.s64.s32 	%rd19, %r41;
	add.s64 	%rd20, %rd1, %rd19;
	ld.global.u8 	%rs8, [%rd20];
	st.shared.u8 	[%r15+128], %rs8;
	add.s32 	%r42, %r36, %r14;
	cvt.s64.s32 	%rd21, %r42;
	add.s64 	%rd22, %rd1, %rd21;
	ld.global.u8 	%rs9, [%rd22];
	st.shared.u8 	[%r15+-2], %rs9;
$L__BB1_4:
	add.s32 	%r61, %r61, 390;
	add.s32 	%r60, %r60, %r8;
	setp.lt.s32 	%p5, %r60, %r1;
	@%p5 bra 	$L__BB1_2;
$L__BB1_5:
	setp.ge.s32 	%p6, %r62, %r1;
	bar.sync 	0;
	@%p6 bra 	$L__BB1_12;
	mov.u32 	%r43, %nctaid.x;
	mul.lo.s32 	%r18, %r4, %r43;
	cvta.to.global.u64 	%rd2, %rd3;
	mov.u32 	%r45, _ZZ15iteration_localPhS_iiE10shared_mem;
$L__BB1_7:
	add.s32 	%r21, %r45, %r63;
	ld.shared.u8 	%r46, [%r21+129];
	ld.shared.u8 	%r47, [%r21+-1];
	add.s32 	%r48, %r47, %r46;
	ld.shared.u8 	%r49, [%r21+-131];
	add.s32 	%r50, %r48, %r49;
	ld.shared.u8 	%r51, [%r21+130];
	add.s32 	%r52, %r50, %r51;
	ld.shared.u8 	%r53, [%r21+-130];
	add.s32 	%r54, %r52, %r53;
	ld.shared.u8 	%r55, [%r21+131];
	add.s32 	%r56, %r54, %r55;
	ld.shared.u8 	%r57, [%r21+1];
	add.s32 	%r58, %r56, %r57;
	ld.shared.u8 	%r59, [%r21+-129];
	add.s32 	%r44, %r58, %r59;
	mov.pred 	%p12, -1;
	setp.eq.s32 	%p8, %r44, 3;
	@%p8 bra 	$L__BB1_11;
	setp.ne.s32 	%p9, %r44, 2;
	@%p9 bra 	$L__BB1_10;
	ld.shared.u8 	%rs10, [%r21];
	setp.ne.s16 	%p12, %rs10, 0;
	bra.uni 	$L__BB1_11;
$L__BB1_10:
	mov.pred 	%p12, 0;
$L__BB1_11:
	selp.u16 	%rs11, 1, 0, %p12;
	cvt.s64.s32 	%rd23, %r62;
	add.s64 	%rd24, %rd2, %rd23;
	st.global.u8 	[%rd24], %rs11;
	add.s32 	%r63, %r63, 390;
	add.s32 	%r62, %r62, %r18;
	setp.lt.s32 	%p11, %r62, %r1;
	@%p11 bra 	$L__BB1_7;
$L__BB1_12:
	ret;

}


// ===== COMPILED SASS (sm_100) =====

	.target	sm_100

	.elftype	@"ET_EXEC"


//--------------------- .note.nv.tkinfo           --------------------------
	.section	.note.nv.tkinfo,"",@"SHT_NOTE"
	.sectionflags	@"SHF_NOTE_NV_TKINFO"
	.tkinfo
        /*0018*/ 	.word	0x00000002
        /*0030*/ 	.string	""
        /*0030*/ 	.string	"ptxas"
        /*0030*/ 	.string	"Cuda compilation tools, release 13.0, V13.0.88"
        /*0030*/ 	.string	"Build cuda_13.0.r13.0/compiler.36424714_0"
        /*0030*/ 	.string	"-arch sm_100 -m 64 "



//--------------------- .note.nv.cuinfo           --------------------------
	.section	.note.nv.cuinfo,"",@"SHT_NOTE"
	.sectionflags	@"SHF_NOTE_NV_CUINFO"
        /*0018*/ 	.short	0x0002
        /*001a*/ 	.short	0x0064
        /*001c*/ 	.short	0x0082
	.zero		2


//--------------------- .nv.info                  --------------------------
	.section	.nv.info,"",@"SHT_CUDA_INFO"
	.align	4


	//----- nvinfo : EIATTR_REGCOUNT
	.align		4
        /*0000*/ 	.byte	0x04, 0x2f
        /*0002*/ 	.short	(.L_1 - .L_0)
	.align		4
.L_0:
        /*0004*/ 	.word	index@(_Z9iterationPhS_ii)
        /*0008*/ 	.word	0x0000001d


	//----- nvinfo : EIATTR_FRAME_SIZE
	.align		4
.L_1:
        /*000c*/ 	.byte	0x04, 0x11
        /*000e*/ 	.short	(.L_3 - .L_2)
	.align		4
.L_2:
        /*0010*/ 	.word	index@(_Z9iterationPhS_ii)
        /*0014*/ 	.word	0x00000000


	//----- nvinfo : EIATTR_REGCOUNT
	.align		4
.L_3:
        /*0018*/ 	.byte	0x04, 0x2f
        /*001a*/ 	.short	(.L_5 - .L_4)
	.align		4
.L_4:
        /*001c*/ 	.word	index@(_Z15iteration_localPhS_ii)
        /*0020*/ 	.word	0x0000001e


	//----- nvinfo : EIATTR_FRAME_SIZE
	.align		4
.L_5:
        /*0024*/ 	.byte	0x04, 0x11
        /*0026*/ 	.short	(.L_7 - .L_6)
	.align		4
.L_6:
        /*0028*/ 	.word	index@(_Z15iteration_localPhS_ii)
        /*002c*/ 	.word	0x00000000


	//----- nvinfo : EIATTR_MIN_STACK_SIZE
	.align		4
.L_7:
        /*0030*/ 	.byte	0x04, 0x12
        /*0032*/ 	.short	(.L_9 - .L_8)
	.align		4
.L_8:
        /*0034*/ 	.word	index@(_Z15iteration_localPhS_ii)
        /*0038*/ 	.word	0x00000000


	//----- nvinfo : EIATTR_MIN_STACK_SIZE
	.align		4
.L_9:
        /*003c*/ 	.byte	0x04, 0x12
        /*003e*/ 	.short	(.L_11 - .L_10)
	.align		4
.L_10:
        /*0040*/ 	.word	index@(_Z9iterationPhS_ii)
        /*0044*/ 	.word	0x00000000
.L_11:


//--------------------- .nv.compat                --------------------------
	.section	.nv.compat,"",@"SHT_CUDA_COMPAT_INFO"
	.align	4
        /*0000*/ 	.byte	0x02, 0x09, 0x00, 0x00, 0x02, 0x02, 0x01, 0x00, 0x02, 0x05, 0x05, 0x00, 0x03, 0x07, 0x01, 0x01
        /*0010*/ 	.byte	0x02, 0x03, 0x00, 0x00, 0x02, 0x06, 0x01, 0x00, 0x04, 0x0b, 0x08, 0x00, 0x09, 0x00, 0x00, 0x00
        /*0020*/ 	.byte	0x00, 0x00, 0x00, 0x00


//--------------------- .nv.info._Z15iteration_localPhS_ii --------------------------
	.section	.nv.info._Z15iteration_localPhS_ii,"",@"SHT_CUDA_INFO"
	.sectionflags	@""
	.align	4


	//----- nvinfo : EIATTR_CUDA_API_VERSION
	.align		4
        /*0000*/ 	.byte	0x04, 0x37
        /*0002*/ 	.short	(.L_13 - .L_12)
.L_12:
        /*0004*/ 	.word	0x00000082


	//----- nvinfo : EIATTR_KPARAM_INFO
	.align		4
.L_13:
        /*0008*/ 	.byte	0x04, 0x17
        /*000a*/ 	.short	(.L_15 - .L_14)
.L_14:
        /*000c*/ 	.word	0x00000000
        /*0010*/ 	.short	0x0003
        /*0012*/ 	.short	0x0014
        /*0014*/ 	.byte	0x00, 0xf0, 0x11, 0x00


	//----- nvinfo : EIATTR_KPARAM_INFO
	.align		4
.L_15:
        /*0018*/ 	.byte	0x04, 0x17
        /*001a*/ 	.short	(.L_17 - .L_16)
.L_16:
        /*001c*/ 	.word	0x00000000
        /*0020*/ 	.short	0x0002
        /*0022*/ 	.short	0x0010
        /*0024*/ 	.byte	0x00, 0xf0, 0x11, 0x00


	//----- nvinfo : EIATTR_KPARAM_INFO
	.align		4
.L_17:
        /*0028*/ 	.byte	0x04, 0x17
        /*002a*/ 	.short	(.L_19 - .L_18)
.L_18:
        /*002c*/ 	.word	0x00000000
        /*0030*/ 	.short	0x0001
        /*0032*/ 	.short	0x0008
        /*0034*/ 	.byte	0x00, 0xf5, 0x21, 0x00


	//----- nvinfo : EIATTR_KPARAM_INFO
	.align		4
.L_19:
        /*0038*/ 	.byte	0x04, 0x17
        /*003a*/ 	.short	(.L_21 - .L_20)
.L_20:
        /*003c*/ 	.word	0x00000000
        /*0040*/ 	.short	0x0000
        /*0042*/ 	.short	0x0000
        /*0044*/ 	.byte	0x00, 0xf5, 0x21, 0x00


	//----- nvinfo : EIATTR_SPARSE_MMA_MASK
	.align		4
.L_21:
        /*0048*/ 	.byte	0x03, 0x50
        /*004a*/ 	.short	0x0000


	//----- nvinfo : EIATTR_MAXREG_COUNT
	.align		4
        /*004c*/ 	.byte	0x03, 0x1b
        /*004e*/ 	.short	0x00ff


	//----- nvinfo : EIATTR_NUM_BARRIERS
	.align		4
        /*0050*/ 	.byte	0x02, 0x4c
        /*0052*/ 	.byte	0x01
	.zero		1


	//----- nvinfo : EIATTR_MERCURY_ISA_VERSION
	.align		4
        /*0054*/ 	.byte	0x03, 0x5f
        /*0056*/ 	.short	0x0101


	//----- nvinfo : EIATTR_VRC_CTA_INIT_COUNT
	.align		4
        /*0058*/ 	.byte	0x02, 0x4a
	.zero		1
	.zero		1


	//----- nvinfo : EIATTR_EXIT_INSTR_OFFSETS
	.align		4
        /*005c*/ 	.byte	0x04, 0x1c
        /*005e*/ 	.short	(.L_23 - .L_22)


	//   ....[0]....
.L_22:
        /*0060*/ 	.word	0x00000ad0


	//   ....[1]....
        /*0064*/ 	.word	0x00000d20


	//----- nvinfo : EIATTR_CRS_STACK_SIZE
	.align		4
.L_23:
        /*0068*/ 	.byte	0x04, 0x1e
        /*006a*/ 	.short	(.L_25 - .L_24)
.L_24:
        /*006c*/ 	.word	0x00000000


	//----- nvinfo : EIATTR_CBANK_PARAM_SIZE
	.align		4
.L_25:
        /*0070*/ 	.byte	0x03, 0x19
        /*0072*/ 	.short	0x0018


	//----- nvinfo : EIATTR_PARAM_CBANK
	.align		4
        /*0074*/ 	.byte	0x04, 0x0a
        /*0076*/ 	.short	(.L_27 - .L_26)
	.align		4
.L_26:
        /*0078*/ 	.word	index@(.nv.constant0._Z15iteration_localPhS_ii)
        /*007c*/ 	.short	0x0380
        /*007e*/ 	.short	0x0018


	//----- nvinfo : EIATTR_SW_WAR
	.align		4
.L_27:
        /*0080*/ 	.byte	0x04, 0x36
        /*0082*/ 	.short	(.L_29 - .L_28)
.L_28:
        /*0084*/ 	.word	0x00000008
.L_29:


//--------------------- .nv.info._Z9iterationPhS_ii --------------------------
	.section	.nv.info._Z9iterationPhS_ii,"",@"SHT_CUDA_INFO"
	.sectionflags	@""
	.align	4


	//----- nvinfo : EIATTR_CUDA_API_VERSION
	.align		4
        /*0000*/ 	.byte	0x04, 0x37
        /*0002*/ 	.short	(.L_31 - .L_30)
.L_30:
        /*0004*/ 	.word	0x00000082


	//----- nvinfo : EIATTR_KPARAM_INFO
	.align		4
.L_31:
        /*0008*/ 	.byte	0x04, 0x17
        /*000a*/ 	.short	(.L_33 - .L_32)
.L_32:
        /*000c*/ 	.word	0x00000000
        /*0010*/ 	.short	0x0003
        /*0012*/ 	.short	0x0014
        /*0014*/ 	.byte	0x00, 0xf0, 0x11, 0x00


	//----- nvinfo : EIATTR_KPARAM_INFO
	.align		4
.L_33:
        /*0018*/ 	.byte	0x04, 0x17
        /*001a*/ 	.short	(.L_35 - .L_34)
.L_34:
        /*001c*/ 	.word	0x00000000
        /*0020*/ 	.short	0x0002
        /*0022*/ 	.short	0x0010
        /*0024*/ 	.byte	0x00, 0xf0, 0x11, 0x00


	//----- nvinfo : EIATTR_KPARAM_INFO
	.align		4
.L_35:
        /*0028*/ 	.byte	0x04, 0x17
        /*002a*/ 	.short	(.L_37 - .L_36)
.L_36:
        /*002c*/ 	.word	0x00000000
        /*0030*/ 	.short	0x0001
        /*0032*/ 	.short	0x0008
        /*0034*/ 	.byte	0x00, 0xf5, 0x21, 0x00


	//----- nvinfo : EIATTR_KPARAM_INFO
	.align		4
.L_37:
        /*0038*/ 	.byte	0x04, 0x17
        /*003a*/ 	.short	(.L_39 - .L_38)
.L_38:
        /*003c*/ 	.word	0x00000000
        /*0040*/ 	.short	0x0000
        /*0042*/ 	.short	0x0000
        /*0044*/ 	.byte	0x00, 0xf5, 0x21, 0x00


	//----- nvinfo : EIATTR_SPARSE_MMA_MASK
	.align		4
.L_39:
        /*0048*/ 	.byte	0x03, 0x50
        /*004a*/ 	.short	0x0000


	//----- nvinfo : EIATTR_MAXREG_COUNT
	.align		4
        /*004c*/ 	.byte	0x03, 0x1b
        /*004e*/ 	.short	0x00ff


	//----- nvinfo : EIATTR_MERCURY_ISA_VERSION
	.align		4
        /*0050*/ 	.byte	0x03, 0x5f
        /*0052*/ 	.short	0x0101


	//----- nvinfo : EIATTR_VRC_CTA_INIT_COUNT
	.align		4
        /*0054*/ 	.byte	0x02, 0x4a
	.zero		1
	.zero		1


	//----- nvinfo : EIATTR_EXIT_INSTR_OFFSETS
	.align		4
        /*0058*/ 	.byte	0x04, 0x1c
        /*005a*/ 	.short	(.L_41 - .L_40)


	//   ....[0]....
.L_40:
        /*005c*/ 	.word	0x00000080


	//   ....[1]....
        /*0060*/ 	.word	0x00000a50


	//----- nvinfo : EIATTR_CRS_STACK_SIZE
	.align		4
.L_41:
        /*0064*/ 	.byte	0x04, 0x1e
        /*0066*/ 	.short	(.L_43 - .L_42)
.L_42:
        /*0068*/ 	.word	0x00000000


	//----- nvinfo : EIATTR_CBANK_PARAM_SIZE
	.align		4
.L_43:
        /*006c*/ 	.byte	0x03, 0x19
        /*006e*/ 	.short	0x0018


	//----- nvinfo : EIATTR_PARAM_CBANK
	.align		4
        /*0070*/ 	.byte	0x04, 0x0a
        /*0072*/ 	.short	(.L_45 - .L_44)
	.align		4
.L_44:
        /*0074*/ 	.word	index@(.nv.constant0._Z9iterationPhS_ii)
        /*0078*/ 	.short	0x0380
        /*007a*/ 	.short	0x0018


	//----- nvinfo : EIATTR_SW_WAR
	.align		4
.L_45:
        /*007c*/ 	.byte	0x04, 0x36
        /*007e*/ 	.short	(.L_47 - .L_46)
.L_46:
        /*0080*/ 	.word	0x00000008
.L_47:


//--------------------- .nv.callgraph             --------------------------
	.section	.nv.callgraph,"",@"SHT_CUDA_CALLGRAPH"
	.align	4
	.sectionentsize	8
	.align		4
        /*0000*/ 	.word	0x00000000
	.align		4
        /*0004*/ 	.word	0xffffffff
	.align		4
        /*0008*/ 	.word	0x00000000
	.align		4
        /*000c*/ 	.word	0xfffffffe
	.align		4
        /*0010*/ 	.word	0x00000000
	.align		4
        /*0014*/ 	.word	0xfffffffd
	.align		4
        /*0018*/ 	.word	0x00000000
	.align		4
        /*001c*/ 	.word	0xfffffffc


//--------------------- .text._Z15iteration_localPhS_ii --------------------------
	.section	.text._Z15iteration_localPhS_ii,"ax",@progbits
	.align	128
        .global         _Z15iteration_localPhS_ii
        .type           _Z15iteration_localPhS_ii,@function
        .size           _Z15iteration_localPhS_ii,(.L_x_14 - _Z15iteration_localPhS_ii)
        .other          _Z15iteration_localPhS_ii,@"STO_CUDA_ENTRY STV_DEFAULT"
_Z15iteration_localPhS_ii:
.text._Z15iteration_localPhS_ii:
[----:B------:R-:W-:Y:S01]  /*0000*/  LDC R1, c[0x0][0x37c] ;  /* 0x0000df00ff017b82 */ /* 0x000fe20000000800 */
[----:B------:R-:W0:Y:S07]  /*0010*/  S2R R0, SR_TID.X ;  /* 0x0000000000007919 */ /* 0x000e2e0000002100 */
[----:B------:R-:W1:Y:S01]  /*0020*/  S2UR UR4, SR_CTAID.X ;  /* 0x00000000000479c3 */ /* 0x000e620000002500 */
[----:B------:R-:W2:Y:S01]  /*0030*/  LDCU.64 UR6, c[0x0][0x358] ;  /* 0x00006b00ff0677ac */ /* 0x000ea20008000a00 */
[----:B------:R-:W-:Y:S06]  /*0040*/  BSSY.RECONVERGENT B0, `(.L_x_0) ;  /* 0x00000a6000007945 */ /* 0x000fec0003800200 */
[----:B------:R-:W1:Y:S08]  /*0050*/  LDC R3, c[0x0][0x360] ;  /* 0x0000d800ff037b82 */ /* 0x000e700000000800 */
[----:B------:R-:W3:Y:S01]  /*0060*/  LDC.64 R8, c[0x0][0x390] ;  /* 0x0000e400ff087b82 */ /* 0x000ee20000000a00 */
[----:B0-----:R-:W-:-:S02]  /*0070*/  VIADD R4, R0, 0x83 ;  /* 0x0000008300047836 */ /* 0x001fc40000000000 */
[----:B-1----:R-:W-:Y:S02]  /*0080*/  IMAD R2, R3, UR4, R0 ;  /* 0x0000000403027c24 */ /* 0x002fe4000f8e0200 */
[----:B---3--:R-:W-:-:S05]  /*0090*/  IMAD R5, R9, R8, RZ ;  /* 0x0000000809057224 */ /* 0x008fca00078e02ff */
[----:B------:R-:W-:-:S13]  /*00a0*/  ISETP.GE.AND P0, PT, R2, R5, PT ;  /* 0x000000050200720c */ /* 0x000fda0003f06270 */
[----:B--2---:R-:W-:Y:S05]  /*00b0*/  @P0 BRA `(.L_x_1) ;  /* 0x0000000800780947 */ /* 0x004fea0003800000 */
[----:B------:R-:W-:Y:S01]  /*00c0*/  IABS R6, R8 ;  /* 0x0000000800067213 */ /* 0x000fe20000000000 */
[----:B------:R-:W0:Y:S01]  /*00d0*/  LDCU UR4, c[0x0][0x370] ;  /* 0x00006e00ff0477ac */ /* 0x000e220008000800 */
[----:B------:R-:W-:Y:S02]  /*00e0*/  IMAD.IADD R7, R5, 0x1, -R8 ;  /* 0x0000000105077824 */ /* 0x000fe400078e0a08 */
[----:B------:R-:W1:Y:S01]  /*00f0*/  I2F.RP R11, R6 ;  /* 0x00000006000b7306 */ /* 0x000e620000209400 */
[----:B------:R-:W-:Y:S02]  /*0100*/  IMAD.MOV.U32 R8, RZ, RZ, RZ ;  /* 0x000000ffff087224 */ /* 0x000fe400078e00ff */
[----:B------:R-:W-:-:S05]  /*0110*/  IMAD.MOV.U32 R10, RZ, RZ, R2 ;  /* 0x000000ffff0a7224 */ /* 0x000fca00078e0002 */
[----:B-1----:R-:W1:Y:S02]  /*0120*/  MUFU.RCP R11, R11 ;  /* 0x0000000b000b7308 */ /* 0x002e640000001000 */
[----:B-1----:R-:W-:Y:S02]  /*0130*/  VIADD R12, R11, 0xffffffe ;  /* 0x0ffffffe0b0c7836 */ /* 0x002fe40000000000 */
[----:B0-----:R-:W-:-:S04]  /*0140*/  IMAD R11, R3, UR4, RZ ;  /* 0x00000004030b7c24 */ /* 0x001fc8000f8e02ff */
[----:B------:R-:W0:Y:S02]  /*0150*/  F2I.FTZ.U32.TRUNC.NTZ R9, R12 ;  /* 0x0000000c00097305 */ /* 0x000e24000021f000 */
[----:B0-----:R-:W-:-:S04]  /*0160*/  IMAD.MOV R13, RZ, RZ, -R9 ;  /* 0x000000ffff0d7224 */ /* 0x001fc800078e0a09 */
[----:B------:R-:W-:-:S04]  /*0170*/  IMAD R13, R13, R6, RZ ;  /* 0x000000060d0d7224 */ /* 0x000fc800078e02ff */
[----:B------:R-:W-:-:S04]  /*0180*/  IMAD.HI.U32 R8, R9, R13, R8 ;  /* 0x0000000d09087227 */ /* 0x000fc800078e0008 */
[----:B------:R-:W-:-:S07]  /*0190*/  IMAD.MOV.U32 R9, RZ, RZ, R4 ;  /* 0x000000ffff097224 */ /* 0x000fce00078e0004 */
.L_x_4:
[----:B------:R-:W0:Y:S01]  /*01a0*/  LDC R21, c[0x0][0x390] ;  /* 0x0000e400ff157b82 */ /* 0x000e220000000800 */
[----:B-1----:R-:W-:Y:S02]  /*01b0*/  IABS R15, R10 ;  /* 0x0000000a000f7213 */ /* 0x002fe40000000000 */
[----:B------:R-:W-:Y:S02]  /*01c0*/  IABS R14, R5 ;  /* 0x00000005000e7213 */ /* 0x000fe40000000000 */
[----:B------:R-:W-:Y:S01]  /*01d0*/  ISETP.GE.AND P1, PT, R10, RZ, PT ;  /* 0x000000ff0a00720c */ /* 0x000fe20003f26270 */
[----:B------:R-:W-:Y:S01]  /*01e0*/  IMAD.HI.U32 R12, R8, R15, RZ ;  /* 0x0000000f080c7227 */ /* 0x000fe200078e00ff */
[----:B------:R-:W1:Y:S01]  /*01f0*/  I2F.RP R16, R14 ;  /* 0x0000000e00107306 */ /* 0x000e620000209400 */
[----:B------:R-:W-:Y:S02]  /*0200*/  LOP3.LUT R24, RZ, R5, RZ, 0x33, !PT ;  /* 0x00000005ff187212 */ /* 0x000fe400078e33ff */
[----:B------:R-:W-:-:S05]  /*0210*/  IMAD.MOV R12, RZ, RZ, -R12 ;  /* 0x000000ffff0c7224 */ /* 0x000fca00078e0a0c */
[----:B-1----:R-:W1:Y:S01]  /*0220*/  MUFU.RCP R16, R16 ;  /* 0x0000001000107308 */ /* 0x002e620000001000 */
[-C--:B0-----:R-:W-:Y:S02]  /*0230*/  IABS R22, R21.reuse ;  /* 0x0000001500167213 */ /* 0x081fe40000000000 */
[----:B------:R-:W-:-:S03]  /*0240*/  LOP3.LUT R23, RZ, R21, RZ, 0x33, !PT ;  /* 0x00000015ff177212 */ /* 0x000fc600078e33ff */
[----:B------:R-:W-:-:S05]  /*0250*/  IMAD R15, R22, R12, R15 ;  /* 0x0000000c160f7224 */ /* 0x000fca00078e020f */
[----:B------:R-:W-:Y:S01]  /*0260*/  ISETP.GT.U32.AND P0, PT, R6, R15, PT ;  /* 0x0000000f0600720c */ /* 0x000fe20003f04070 */
[----:B-1----:R-:W-:-:S04]  /*0270*/  VIADD R12, R16, 0xffffffe ;  /* 0x0ffffffe100c7836 */ /* 0x002fc80000000000 */
[----:B------:R0:W1:Y:S08]  /*0280*/  F2I.FTZ.U32.TRUNC.NTZ R13, R12 ;  /* 0x0000000c000d7305 */ /* 0x000070000021f000 */
[----:B------:R-:W-:-:S05]  /*0290*/  @!P0 IMAD.IADD R15, R15, 0x1, -R22 ;  /* 0x000000010f0f8824 */ /* 0x000fca00078e0a16 */
[----:B------:R-:W-:Y:S02]  /*02a0*/  ISETP.GT.U32.AND P0, PT, R6, R15, PT ;  /* 0x0000000f0600720c */ /* 0x000fe40003f04070 */
[----:B0-----:R-:W-:Y:S01]  /*02b0*/  IABS R12, R5 ;  /* 0x00000005000c7213 */ /* 0x001fe20000000000 */
[----:B-1----:R-:W-:-:S04]  /*02c0*/  IMAD.MOV R17, RZ, RZ, -R13 ;  /* 0x000000ffff117224 */ /* 0x002fc800078e0a0d */
[----:B------:R-:W-:Y:S02]  /*02d0*/  IMAD.MOV R19, RZ, RZ, -R12 ;  /* 0x000000ffff137224 */ /* 0x000fe400078e0a0c */
[----:B------:R-:W-:Y:S02]  /*02e0*/  IMAD R17, R17, R14, RZ ;  /* 0x0000000e11117224 */ /* 0x000fe400078e02ff */
[----:B------:R-:W-:Y:S02]  /*02f0*/  IMAD.MOV.U32 R12, RZ, RZ, RZ ;  /* 0x000000ffff0c7224 */ /* 0x000fe400078e00ff */
[----:B------:R-:W-:Y:S01]  /*0300*/  @!P0 IMAD.IADD R15, R15, 0x1, -R22 ;  /* 0x000000010f0f8824 */ /* 0x000fe200078e0a16 */
[----:B------:R-:W-:Y:S01]  /*0310*/  ISETP.NE.AND P0, PT, R21, RZ, PT ;  /* 0x000000ff1500720c */ /* 0x000fe20003f05270 */
[----:B------:R-:W-:-:S03]  /*0320*/  IMAD.HI.U32 R12, R13, R17, R12 ;  /* 0x000000110d0c7227 */ /* 0x000fc600078e000c */
[----:B------:R-:W-:-:S04]  /*0330*/  @!P1 IADD3 R15, PT, PT, -R15, RZ, RZ ;  /* 0x000000ff0f0f9210 */ /* 0x000fc80007ffe1ff */
[----:B------:R-:W-:-:S05]  /*0340*/  SEL R27, R23, R15, !P0 ;  /* 0x0000000f171b7207 */ /* 0x000fca0004000000 */
[----:B------:R-:W-:-:S04]  /*0350*/  IMAD.IADD R26, R10, 0x1, -R27 ;  /* 0x000000010a1a7824 */ /* 0x000fc800078e0a1b */
[----:B------:R-:W-:Y:S02]  /*0360*/  IMAD.IADD R15, R26, 0x1, R21 ;  /* 0x000000011a0f7824 */ /* 0x000fe400078e0215 */
[----:B------:R-:W-:-:S03]  /*0370*/  IMAD.IADD R18, R7, 0x1, R26 ;  /* 0x0000000107127824 */ /* 0x000fc600078e021a */
[----:B------:R-:W-:Y:S02]  /*0380*/  IABS R16, R15 ;  /* 0x0000000f00107213 */ /* 0x000fe40000000000 */
[----:B------:R-:W-:-:S03]  /*0390*/  ISETP.GE.AND P4, PT, R18, RZ, PT ;  /* 0x000000ff1200720c */ /* 0x000fc60003f86270 */
[----:B------:R-:W-:Y:S02]  /*03a0*/  IMAD.MOV.U32 R17, RZ, RZ, R16 ;  /* 0x000000ffff117224 */ /* 0x000fe400078e0010 */
[----:B------:R-:W-:Y:S01]  /*03b0*/  IMAD.MOV.U32 R16, RZ, RZ, R19 ;  /* 0x000000ffff107224 */ /* 0x000fe200078e0013 */
[----:B------:R-:W-:Y:S01]  /*03c0*/  IABS R19, R18 ;  /* 0x0000001200137213 */ /* 0x000fe20000000000 */
[----:B------:R-:W-:-:S04]  /*03d0*/  IMAD.HI.U32 R13, R12, R17, RZ ;  /* 0x000000110c0d7227 */ /* 0x000fc800078e00ff */
[----:B------:R-:W-:Y:S02]  /*03e0*/  IMAD R17, R13, R16, R17 ;  /* 0x000000100d117224 */ /* 0x000fe400078e0211 */
[----:B------:R-:W-:-:S03]  /*03f0*/  IMAD.HI.U32 R12, R12, R19, RZ ;  /* 0x000000130c0c7227 */ /* 0x000fc600078e00ff */
[----:B------:R-:W-:Y:S01]  /*0400*/  ISETP.GT.U32.AND P1, PT, R14, R17, PT ;  /* 0x000000110e00720c */ /* 0x000fe20003f24070 */
[----:B------:R-:W-:Y:S02]  /*0410*/  IMAD R19, R12, R16, R19 ;  /* 0x000000100c137224 */ /* 0x000fe400078e0213 */
[----:B------:R-:W0:Y:S03]  /*0420*/  LDC.64 R12, c[0x0][0x380] ;  /* 0x0000e000ff0c7b82 */ /* 0x000e260000000a00 */
[----:B------:R-:W-:-:S07]  /*0430*/  ISETP.GT.U32.AND P2, PT, R14, R19, PT ;  /* 0x000000130e00720c */ /* 0x000fce0003f44070 */
[----:B------:R-:W-:-:S04]  /*0440*/  @!P1 IADD3 R17, PT, PT, R17, -R14, RZ ;  /* 0x8000000e11119210 */ /* 0x000fc80007ffe0ff */
[----:B------:R-:W-:Y:S02]  /*0450*/  ISETP.GT.U32.AND P1, PT, R14, R17, PT ;  /* 0x000000110e00720c */ /* 0x000fe40003f24070 */
[----:B------:R-:W-:Y:S01]  /*0460*/  @!P2 IMAD.IADD R19, R19, 0x1, -R14 ;  /* 0x000000011313a824 */ /* 0x000fe200078e0a0e */
[----:B------:R-:W-:-:S04]  /*0470*/  ISETP.GE.AND P2, PT, R15, RZ, PT ;  /* 0x000000ff0f00720c */ /* 0x000fc80003f46270 */
[----:B------:R-:W-:-:S06]  /*0480*/  ISETP.GT.U32.AND P3, PT, R14, R19, PT ;  /* 0x000000130e00720c */ /* 0x000fcc0003f64070 */
[----:B------:R-:W-:Y:S01]  /*0490*/  @!P1 IMAD.IADD R17, R17, 0x1, -R14 ;  /* 0x0000000111119824 */ /* 0x000fe200078e0a0e */
[----:B------:R-:W-:-:S03]  /*04a0*/  ISETP.NE.AND P1, PT, R5, RZ, PT ;  /* 0x000000ff0500720c */ /* 0x000fc60003f25270 */
[----:B------:R-:W-:-:S03]  /*04b0*/  @!P2 IMAD.MOV R17, RZ, RZ, -R17 ;  /* 0x000000ffff11a224 */ /* 0x000fc600078e0a11 */
[----:B------:R-:W-:Y:S02]  /*04c0*/  @!P3 IMAD.IADD R19, R19, 0x1, -R14 ;  /* 0x000000011313b824 */ /* 0x000fe400078e0a0e */
[----:B------:R-:W-:Y:S02]  /*04d0*/  SEL R25, R24, R17, !P1 ;  /* 0x0000001118197207 */ /* 0x000fe40004800000 */
[----:B------:R-:W-:-:S03]  /*04e0*/  @!P4 IMAD.MOV R19, RZ, RZ, -R19 ;  /* 0x000000ffff13c224 */ /* 0x000fc600078e0a13 */
[----:B------:R-:W-:Y:S02]  /*04f0*/  IMAD.IADD R14, R27, 0x1, R25 ;  /* 0x000000011b0e7824 */ /* 0x000fe400078e0219 */
[----:B------:R-:W-:-:S03]  /*0500*/  SEL R24, R24, R19, !P1 ;  /* 0x0000001318187207 */ /* 0x000fc60004800000 */
[CC--:B0-----:R-:W-:Y:S02]  /*0510*/  IADD3 R16, P2, PT, R14.reuse, R12.reuse, RZ ;  /* 0x0000000c0e107210 */ /* 0x0c1fe40007f5e0ff */
[----:B------:R-:W-:Y:S02]  /*0520*/  IMAD.IADD R19, R27, 0x1, R24 ;  /* 0x000000011b137824 */ /* 0x000fe400078e0218 */
[-C--:B------:R-:W-:Y:S02]  /*0530*/  LEA.HI.X.SX32 R17, R14, R13.reuse, 0x1, P2 ;  /* 0x0000000d0e117211 */ /* 0x080fe400010f0eff */
[CC--:B------:R-:W-:Y:S02]  /*0540*/  IADD3 R14, P1, PT, R10.reuse, R12.reuse, RZ ;  /* 0x0000000c0a0e7210 */ /* 0x0c0fe40007f3e0ff */
[----:B------:R-:W-:Y:S01]  /*0550*/  IADD3 R18, P2, PT, R19, R12, RZ ;  /* 0x0000000c13127210 */ /* 0x000fe20007f5e0ff */
[----:B------:R-:W2:Y:S01]  /*0560*/  LDG.E.U8 R16, desc[UR6][R16.64] ;  /* 0x0000000610107981 */ /* 0x000ea2000c1e1100 */
[----:B------:R-:W-:-:S02]  /*0570*/  LEA.HI.X.SX32 R15, R10, R13, 0x1, P1 ;  /* 0x0000000d0a0f7211 */ /* 0x000fc400008f0eff */
[----:B------:R-:W-:-:S03]  /*0580*/  LEA.HI.X.SX32 R19, R19, R13, 0x1, P2 ;  /* 0x0000000d13137211 */ /* 0x000fc600010f0eff */
[----:B------:R-:W3:Y:S04]  /*0590*/  LDG.E.U8 R14, desc[UR6][R14.64] ;  /* 0x000000060e0e7981 */ /* 0x000ee8000c1e1100 */
[----:B------:R-:W4:Y:S01]  /*05a0*/  LDG.E.U8 R18, desc[UR6][R18.64] ;  /* 0x0000000612127981 */ /* 0x000f22000c1e1100 */
[----:B------:R-:W0:Y:S01]  /*05b0*/  S2UR UR5, SR_CgaCtaId ;  /* 0x00000000000579c3 */ /* 0x000e220000008800 */
[----:B------:R-:W-:Y:S01]  /*05c0*/  ISETP.NE.AND P2, PT, R0, RZ, PT ;  /* 0x000000ff0000720c */ /* 0x000fe20003f45270 */
[----:B------:R-:W-:Y:S01]  /*05d0*/  UMOV UR4, 0x400 ;  /* 0x0000040000047882 */ /* 0x000fe20000000000 */
[----:B------:R-:W-:Y:S01]  /*05e0*/  IMAD.IADD R10, R11, 0x1, R10 ;  /* 0x000000010b0a7824 */ /* 0x000fe200078e020a */
[----:B------:R-:W-:Y:S04]  /*05f0*/  BSSY.RECONVERGENT B1, `(.L_x_2) ;  /* 0x0000048000017945 */ /* 0x000fe80003800200 */
[----:B------:R-:W-:Y:S01]  /*0600*/  ISETP.GE.AND P1, PT, R10, R5, PT ;  /* 0x000000050a00720c */ /* 0x000fe20003f26270 */
[----:B0-----:R-:W-:-:S06]  /*0610*/  ULEA UR4, UR5, UR4, 0x18 ;  /* 0x0000000405047291 */ /* 0x001fcc000f8ec0ff */
[----:B------:R-:W-:-:S03]  /*0620*/  IADD3 R20, PT, PT, R9, UR4, RZ ;  /* 0x0000000409147c10 */ /* 0x000fc6000fffe0ff */
[----:B--2---:R0:W-:Y:S04]  /*0630*/  STS.U8 [R9+UR4+0x82], R16 ;  /* 0x0000821009007988 */ /* 0x0041e80008000004 */
[----:B---3--:R0:W-:Y:S04]  /*0640*/  STS.U8 [R9+UR4], R14 ;  /* 0x0000000e09007988 */ /* 0x0081e80008000004 */
[----:B----4-:R0:W-:Y:S01]  /*0650*/  STS.U8 [R9+UR4+-0x82], R18 ;  /* 0xffff7e1209007988 */ /* 0x0101e20008000004 */
[----:B------:R-:W-:Y:S05]  /*0660*/  @P2 BRA `(.L_x_3) ;  /* 0x0000000400002947 */ /* 0x000fea0003800000 */
[----:B------:R-:W1:Y:S01]  /*0670*/  I2F.RP R6, R22 ;  /* 0x0000001600067306 */ /* 0x000e620000209400 */
[C---:B------:R-:W-:Y:S01]  /*0680*/  IADD3 R21, PT, PT, R27.reuse, -0x1, R21 ;  /* 0xffffffff1b157810 */ /* 0x040fe20007ffe015 */
[----:B------:R-:W-:-:S03]  /*0690*/  VIADD R27, R27, 0x80 ;  /* 0x000000801b1b7836 */ /* 0x000fc60000000000 */
[----:B0-----:R-:W-:Y:S02]  /*06a0*/  IABS R16, R21 ;  /* 0x0000001500107213 */ /* 0x001fe40000000000 */
[----:B------:R-:W-:Y:S01]  /*06b0*/  ISETP.GE.AND P5, PT, R27, RZ, PT ;  /* 0x000000ff1b00720c */ /* 0x000fe20003fa6270 */
[----:B-1----:R-:W0:Y:S02]  /*06c0*/  MUFU.RCP R6, R6 ;  /* 0x0000000600067308 */ /* 0x002e240000001000 */
[----:B0-----:R-:W-:-:S06]  /*06d0*/  VIADD R14, R6, 0xffffffe ;  /* 0x0ffffffe060e7836 */ /* 0x001fcc0000000000 */
[----:B------:R0:W1:Y:S02]  /*06e0*/  F2I.FTZ.U32.TRUNC.NTZ R15, R14 ;  /* 0x0000000e000f7305 */ /* 0x000064000021f000 */
[----:B0-----:R-:W-:Y:S02]  /*06f0*/  IMAD.MOV.U32 R14, RZ, RZ, RZ ;  /* 0x000000ffff0e7224 */ /* 0x001fe400078e00ff */
[----:B-1----:R-:W-:-:S04]  /*0700*/  IMAD.MOV R17, RZ, RZ, -R15 ;  /* 0x000000ffff117224 */ /* 0x002fc800078e0a0f */
[----:B------:R-:W-:-:S04]  /*0710*/  IMAD R17, R17, R22, RZ ;  /* 0x0000001611117224 */ /* 0x000fc800078e02ff */
[----:B------:R-:W-:Y:S01]  /*0720*/  IMAD.HI.U32 R8, R15, R17, R14 ;  /* 0x000000110f087227 */ /* 0x000fe200078e000e */
[----:B------:R-:W-:-:S03]  /*0730*/  IABS R17, R27 ;  /* 0x0000001b00117213 */ /* 0x000fc60000000000 */
[----:B------:R-:W-:Y:S02]  /*0740*/  IMAD.MOV.U32 R15, RZ, RZ, R16 ;  /* 0x000000ffff0f7224 */ /* 0x000fe400078e0010 */
[----:B------:R-:W-:-:S04]  /*0750*/  IMAD.HI.U32 R14, R8, R17, RZ ;  /* 0x00000011080e7227 */ /* 0x000fc800078e00ff */
[----:B------:R-:W-:-:S04]  /*0760*/  IMAD.HI.U32 R6, R8, R15, RZ ;  /* 0x0000000f08067227 */ /* 0x000fc800078e00ff */
[----:B------:R-:W-:Y:S02]  /*0770*/  IMAD.MOV R6, RZ, RZ, -R6 ;  /* 0x000000ffff067224 */ /* 0x000fe400078e0a06 */
[----:B------:R-:W-:Y:S02]  /*0780*/  IMAD.MOV R14, RZ, RZ, -R14 ;  /* 0x000000ffff0e7224 */ /* 0x000fe400078e0a0e */
[C---:B------:R-:W-:Y:S02]  /*0790*/  IMAD R15, R22.reuse, R6, R15 ;  /* 0x00000006160f7224 */ /* 0x040fe400078e020f */
[----:B------:R-:W-:Y:S02]  /*07a0*/  IMAD.MOV.U32 R6, RZ, RZ, R22 ;  /* 0x000000ffff067224 */ /* 0x000fe400078e0016 */
[----:B------:R-:W-:-:S03]  /*07b0*/  IMAD R17, R22, R14, R17 ;  /* 0x0000000e16117224 */ /* 0x000fc600078e0211 */
[C---:B------:R-:W-:Y:S02]  /*07c0*/  ISETP.GT.U32.AND P2, PT, R6.reuse, R15, PT ;  /* 0x0000000f0600720c */ /* 0x040fe40003f44070 */
[----:B------:R-:W-:-:S11]  /*07d0*/  ISETP.GT.U32.AND P3, PT, R6, R17, PT ;  /* 0x000000110600720c */ /* 0x000fd60003f64070 */
[----:B------:R-:W-:Y:S02]  /*07e0*/  @!P2 IADD3 R15, PT, PT, R15, -R22, RZ ;  /* 0x800000160f0fa210 */ /* 0x000fe40007ffe0ff */
[----:B------:R-:W-:Y:S01]  /*07f0*/  @!P3 IMAD.IADD R17, R17, 0x1, -R22 ;  /* 0x000000011111b824 */ /* 0x000fe200078e0a16 */
[----:B------:R-:W-:Y:S02]  /*0800*/  ISETP.GE.AND P3, PT, R21, RZ, PT ;  /* 0x000000ff1500720c */ /* 0x000fe40003f66270 */
[C---:B------:R-:W-:Y:S02]  /*0810*/  ISETP.GT.U32.AND P2, PT, R6.reuse, R15, PT ;  /* 0x0000000f0600720c */ /* 0x040fe40003f44070 */
[----:B------:R-:W-:-:S11]  /*0820*/  ISETP.GT.U32.AND P4, PT, R6, R17, PT ;  /* 0x000000110600720c */ /* 0x000fd60003f84070 */
[--C-:B------:R-:W-:Y:S02]  /*0830*/  @!P2 IMAD.IADD R15, R15, 0x1, -R22.reuse ;  /* 0x000000010f0fa824 */ /* 0x100fe400078e0a16 */
[----:B------:R-:W-:Y:S02]  /*0840*/  @!P4 IMAD.IADD R17, R17, 0x1, -R22 ;  /* 0x000000011111c824 */ /* 0x000fe400078e0a16 */
[----:B------:R-:W-:Y:S02]  /*0850*/  @!P3 IMAD.MOV R15, RZ, RZ, -R15 ;  /* 0x000000ffff0fb224 */ /* 0x000fe400078e0a0f */
[----:B------:R-:W-:-:S03]  /*0860*/  @!P5 IMAD.MOV R17, RZ, RZ, -R17 ;  /* 0x000000ffff11d224 */ /* 0x000fc600078e0a11 */
[C---:B------:R-:W-:Y:S02]  /*0870*/  SEL R15, R23.reuse, R15, !P0 ;  /* 0x0000000f170f7207 */ /* 0x040fe40004000000 */
[----:B------:R-:W-:-:S03]  /*0880*/  SEL R21, R23, R17, !P0 ;  /* 0x0000001117157207 */ /* 0x000fc60004000000 */
[C-C-:B------:R-:W-:Y:S01]  /*0890*/  IMAD.IADD R22, R25.reuse, 0x1, R15.reuse ;  /* 0x0000000119167824 */ /* 0x140fe200078e020f */
[----:B------:R-:W-:Y:S01]  /*08a0*/  IADD3 R17, PT, PT, R25, R21, RZ ;  /* 0x0000001519117210 */ /* 0x000fe20007ffe0ff */
[--C-:B------:R-:W-:Y:S02]  /*08b0*/  IMAD.IADD R23, R26, 0x1, R15.reuse ;  /* 0x000000011a177824 */ /* 0x100fe400078e020f */
[----:B------:R-:W-:Y:S01]  /*08c0*/  IMAD.IADD R15, R24, 0x1, R15 ;  /* 0x00000001180f7824 */ /* 0x000fe200078e020f */
[-C--:B------:R-:W-:Y:S01]  /*08d0*/  IADD3 R16, P4, PT, R17, R12.reuse, RZ ;  /* 0x0000000c11107210 */ /* 0x080fe20007f9e0ff */
[--C-:B------:R-:W-:Y:S01]  /*08e0*/  IMAD.IADD R19, R26, 0x1, R21.reuse ;  /* 0x000000011a137824 */ /* 0x100fe200078e0215 */
[-C--:B------:R-:W-:Y:S01]  /*08f0*/  IADD3 R26, P0, PT, R22, R12.reuse, RZ ;  /* 0x0000000c161a7210 */ /* 0x080fe20007f1e0ff */
[----:B------:R-:W-:Y:S01]  /*0900*/  IMAD.IADD R21, R24, 0x1, R21 ;  /* 0x0000000118157824 */ /* 0x000fe200078e0215 */
[-C--:B------:R-:W-:Y:S02]  /*0910*/  IADD3 R24, P2, PT, R23, R12.reuse, RZ ;  /* 0x0000000c17187210 */ /* 0x080fe40007f5e0ff */
[----:B------:R-:W-:-:S02]  /*0920*/  IADD3 R14, P3, PT, R15, R12, RZ ;  /* 0x0000000c0f0e7210 */ /* 0x000fc40007f7e0ff */
[-C--:B------:R-:W-:Y:S02]  /*0930*/  IADD3 R18, P5, PT, R19, R12.reuse, RZ ;  /* 0x0000000c13127210 */ /* 0x080fe40007fbe0ff */
[----:B------:R-:W-:Y:S02]  /*0940*/  IADD3 R12, P6, PT, R21, R12, RZ ;  /* 0x0000000c150c7210 */ /* 0x000fe40007fde0ff */
[-C--:B------:R-:W-:Y:S02]  /*0950*/  LEA.HI.X.SX32 R27, R22, R13.reuse, 0x1, P0 ;  /* 0x0000000d161b7211 */ /* 0x080fe400000f0eff */
[-C--:B------:R-:W-:Y:S02]  /*0960*/  LEA.HI.X.SX32 R25, R23, R13.reuse, 0x1, P2 ;  /* 0x0000000d17197211 */ /* 0x080fe400010f0eff */
[-C--:B------:R-:W-:Y:S02]  /*0970*/  LEA.HI.X.SX32 R15, R15, R13.reuse, 0x1, P3 ;  /* 0x0000000d0f0f7211 */ /* 0x080fe400018f0eff */
[-C--:B------:R-:W-:Y:S01]  /*0980*/  LEA.HI.X.SX32 R17, R17, R13.reuse, 0x1, P4 ;  /* 0x0000000d11117211 */ /* 0x080fe200020f0eff */
[----:B------:R-:W2:Y:S01]  /*0990*/  LDG.E.U8 R27, desc[UR6][R26.64] ;  /* 0x000000061a1b7981 */ /* 0x000ea2000c1e1100 */
[----:B------:R-:W-:-:S02]  /*09a0*/  LEA.HI.X.SX32 R19, R19, R13, 0x1, P5 ;  /* 0x0000000d13137211 */ /* 0x000fc400028f0eff */
[----:B------:R-:W-:Y:S01]  /*09b0*/  LEA.HI.X.SX32 R13, R21, R13, 0x1, P6 ;  /* 0x0000000d150d7211 */ /* 0x000fe200030f0eff */
[----:B------:R-:W3:Y:S04]  /*09c0*/  LDG.E.U8 R25, desc[UR6][R24.64] ;  /* 0x0000000618197981 */ /* 0x000ee8000c1e1100 */
[----:B------:R-:W4:Y:S04]  /*09d0*/  LDG.E.U8 R15, desc[UR6][R14.64] ;  /* 0x000000060e0f7981 */ /* 0x000f28000c1e1100 */
[----:B------:R-:W5:Y:S04]  /*09e0*/  LDG.E.U8 R17, desc[UR6][R16.64] ;  /* 0x0000000610117981 */ /* 0x000f68000c1e1100 */
[----:B------:R-:W5:Y:S04]  /*09f0*/  LDG.E.U8 R19, desc[UR6][R18.64] ;  /* 0x0000000612137981 */ /* 0x000f68000c1e1100 */
[----:B------:R-:W5:Y:S04]  /*0a00*/  LDG.E.U8 R13, desc[UR6][R12.64] ;  /* 0x000000060c0d7981 */ /* 0x000f68000c1e1100 */
[----:B--2---:R1:W-:Y:S04]  /*0a10*/  STS.U8 [R20+0x81], R27 ;  /* 0x0000811b14007388 */ /* 0x0043e80000000000 */
[----:B---3--:R1:W-:Y:S04]  /*0a20*/  STS.U8 [R20+-0x1], R25 ;  /* 0xffffff1914007388 */ /* 0x0083e80000000000 */
[----:B----4-:R1:W-:Y:S04]  /*0a30*/  STS.U8 [R20+-0x83], R15 ;  /* 0xffff7d0f14007388 */ /* 0x0103e80000000000 */
[----:B-----5:R1:W-:Y:S04]  /*0a40*/  STS.U8 [R20+0x102], R17 ;  /* 0x0001021114007388 */ /* 0x0203e80000000000 */
[----:B------:R1:W-:Y:S04]  /*0a50*/  STS.U8 [R20+0x80], R19 ;  /* 0x0000801314007388 */ /* 0x0003e80000000000 */
[----:B------:R1:W-:Y:S02]  /*0a60*/  STS.U8 [R20+-0x2], R13 ;  /* 0xfffffe0d14007388 */ /* 0x0003e40000000000 */
.L_x_3:
[----:B------:R-:W-:Y:S05]  /*0a70*/  BSYNC.RECONVERGENT B1 ;  /* 0x0000000000017941 */ /* 0x000fea0003800200 */
.L_x_2:
[----:B0-----:R-:W-:Y:S01]  /*0a80*/  VIADD R9, R9, 0x186 ;  /* 0x0000018609097836 */ /* 0x001fe20000000000 */
[----:B------:R-:W-:Y:S06]  /*0a90*/  @!P1 BRA `(.L_x_4) ;  /* 0xfffffff400c09947 */ /* 0x000fec000383ffff */
.L_x_1:
[----:B------:R-:W-:Y:S05]  /*0aa0*/  BSYNC.RECONVERGENT B0 ;  /* 0x0000000000007941 */ /* 0x000fea0003800200 */
.L_x_0:
[----:B------:R-:W-:Y:S01]  /*0ab0*/  BAR.SYNC.DEFER_BLOCKING 0x0 ;  /* 0x0000000000007b1d */ /* 0x000fe20000010000 */
[----:B------:R-:W-:-:S13]  /*0ac0*/  ISETP.GE.AND P0, PT, R2, R5, PT ;  /* 0x000000050200720c */ /* 0x000fda0003f06270 */
[----:B------:R-:W-:Y:S05]  /*0ad0*/  @P0 EXIT ;  /* 0x000000000000094d */ /* 0x000fea0003800000 */
[----:B------:R-:W0:Y:S01]  /*0ae0*/  S2UR UR5, SR_CgaCtaId ;  /* 0x00000000000579c3 */ /* 0x000e220000008800 */
[----:B------:R-:W2:Y:S01]  /*0af0*/  LDCU UR8, c[0x0][0x370] ;  /* 0x00006e00ff0877ac */ /* 0x000ea20008000800 */
[----:B------:R-:W-:Y:S01]  /*0b00*/  UMOV UR4, 0x400 ;  /* 0x0000040000047882 */ /* 0x000fe20000000000 */
[----:B------:R-:W3:Y:S01]  /*0b10*/  LDCU.64 UR10, c[0x0][0x388] ;  /* 0x00007100ff0a77ac */ /* 0x000ee20008000a00 */
[----:B--2---:R-:W-:Y:S01]  /*0b20*/  IMAD R3, R3, UR8, RZ ;  /* 0x0000000803037c24 */ /* 0x004fe2000f8e02ff */
[----:B0--3--:R-:W-:-:S12]  /*0b30*/  ULEA UR4, UR5, UR4, 0x18 ;  /* 0x0000000405047291 */ /* 0x009fd8000f8ec0ff */
.L_x_7:
[----:B------:R-:W-:Y:S01]  /*0b40*/  LDS.U8 R0, [R4+UR4+0x81] ;  /* 0x0000810404007984 */ /* 0x000fe20008000000 */
[----:B------:R-:W-:Y:S01]  /*0b50*/  BSSY.RECONVERGENT B0, `(.L_x_5) ;  /* 0x0000016000007945 */ /* 0x000fe20003800200 */
[----:B------:R-:W-:Y:S02]  /*0b60*/  PLOP3.LUT P0, PT, PT, PT, PT, 0x80, 0x8 ;  /* 0x000000000008781c */ /* 0x000fe40003f0f070 */
[----:B------:R-:W-:Y:S04]  /*0b70*/  LDS.U8 R7, [R4+UR4+-0x1] ;  /* 0xffffff0404077984 */ /* 0x000fe80008000000 */
[----:B------:R-:W0:Y:S04]  /*0b80*/  LDS.U8 R6, [R4+UR4+-0x83] ;  /* 0xffff7d0404067984 */ /* 0x000e280008000000 */
[----:B------:R-:W-:Y:S04]  /*0b90*/  LDS.U8 R9, [R4+UR4+0x82] ;  /* 0x0000820404097984 */ /* 0x000fe80008000000 */
[----:B------:R-:W2:Y:S04]  /*0ba0*/  LDS.U8 R8, [R4+UR4+-0x82] ;  /* 0xffff7e0404087984 */ /* 0x000ea80008000000 */
[----:B------:R-:W-:Y:S04]  /*0bb0*/  LDS.U8 R11, [R4+UR4+0x83] ;  /* 0x00008304040b7984 */ /* 0x000fe80008000000 */
[----:B------:R-:W3:Y:S04]  /*0bc0*/  LDS.U8 R10, [R4+UR4+0x1] ;  /* 0x00000104040a7984 */ /* 0x000ee80008000000 */
[----:B-1----:R-:W1:Y:S01]  /*0bd0*/  LDS.U8 R13, [R4+UR4+-0x81] ;  /* 0xffff7f04040d7984 */ /* 0x002e620008000000 */
[----:B0-----:R-:W-:-:S02]  /*0be0*/  IADD3 R0, PT, PT, R6, R7, R0 ;  /* 0x0000000706007210 */ /* 0x001fc40007ffe000 */
[----:B------:R-:W-:-:S04]  /*0bf0*/  IADD3 R6, P2, PT, R2, UR10, RZ ;  /* 0x0000000a02067c10 */ /* 0x000fc8000ff5e0ff */
[----:B------:R-:W-:Y:S02]  /*0c00*/  LEA.HI.X.SX32 R7, R2, UR11, 0x1, P2 ;  /* 0x0000000b02077c11 */ /* 0x000fe400090f0eff */
[----:B--2---:R-:W-:-:S04]  /*0c10*/  IADD3 R0, PT, PT, R8, R0, R9 ;  /* 0x0000000008007210 */ /* 0x004fc80007ffe009 */
[----:B---3--:R-:W-:-:S05]  /*0c20*/  IADD3 R0, PT, PT, R10, R0, R11 ;  /* 0x000000000a007210 */ /* 0x008fca0007ffe00b */
[----:B-1----:R-:W-:Y:S02]  /*0c30*/  IMAD.IADD R13, R0, 0x1, R13 ;  /* 0x00000001000d7824 */ /* 0x002fe400078e020d */
[----:B------:R-:W-:-:S03]  /*0c40*/  VIADD R0, R4, UR4 ;  /* 0x0000000404007c36 */ /* 0x000fc60008000000 */
[----:B------:R-:W-:-:S13]  /*0c50*/  ISETP.NE.AND P1, PT, R13, 0x3, PT ;  /* 0x000000030d00780c */ /* 0x000fda0003f25270 */
[----:B------:R-:W-:Y:S05]  /*0c60*/  @!P1 BRA `(.L_x_6) ;  /* 0x0000000000109947 */ /* 0x000fea0003800000 */
[----:B------:R-:W-:-:S13]  /*0c70*/  ISETP.NE.AND P1, PT, R13, 0x2, PT ;  /* 0x000000020d00780c */ /* 0x000fda0003f25270 */
[----:B------:R-:W0:Y:S02]  /*0c80*/  @!P1 LDS.U8 R0, [R0] ;  /* 0x0000000000009984 */ /* 0x000e240000000000 */
[----:B0-----:R-:W-:Y:S02]  /*0c90*/  @!P1 ISETP.NE.AND P0, PT, R0, RZ, PT ;  /* 0x000000ff0000920c */ /* 0x001fe40003f05270 */
[----:B------:R-:W-:-:S13]  /*0ca0*/  @P1 PLOP3.LUT P0, PT, PT, PT, PT, 0x8, 0x80 ;  /* 0x000000000080181c */ /* 0x000fda0003f0e170 */
.L_x_6:
[----:B------:R-:W-:Y:S05]  /*0cb0*/  BSYNC.RECONVERGENT B0 ;  /* 0x0000000000007941 */ /* 0x000fea0003800200 */
.L_x_5:
[----:B------:R-:W-:Y:S01]  /*0cc0*/  SEL R9, RZ, 0x1, !P0 ;  /* 0x00000001ff097807 */ /* 0x000fe20004000000 */
[----:B------:R-:W-:Y:S02]  /*0cd0*/  IMAD.IADD R2, R3, 0x1, R2 ;  /* 0x0000000103027824 */ /* 0x000fe400078e0202 */
[----:B------:R-:W-:Y:S02]  /*0ce0*/  VIADD R4, R4, 0x186 ;  /* 0x0000018604047836 */ /* 0x000fe40000000000 */
[----:B------:R0:W-:Y:S01]  /*0cf0*/  STG.E.U8 desc[UR6][R6.64], R9 ;  /* 0x0000000906007986 */ /* 0x0001e2000c101106 */
[----:B------:R-:W-:-:S13]  /*0d00*/  ISETP.GE.AND P0, PT, R2, R5, PT ;  /* 0x000000050200720c */ /* 0x000fda0003f06270 */
[----:B0-----:R-:W-:Y:S05]  /*0d10*/  @!P0 BRA `(.L_x_7) ;  /* 0xfffffffc00888947 */ /* 0x001fea000383ffff */
[----:B------:R-:W-:Y:S05]  /*0d20*/  EXIT ;  /* 0x000000000000794d */ /* 0x000fea0003800000 */
.L_x_8:
[----:B------:R-:W-:-:S00]  /*0d30*/  BRA `(.L_x_8) ;  /* 0xfffffffc00fc7947 */ /* 0x000fc0000383ffff */
[----:B------:R-:W-:-:S00]  /*0d40*/  NOP ;  /* 0x0000000000007918 */ /* 0x000fc00000000000 */
        /* <DEDUP_REMOVED lines=11> */
.L_x_14:


//--------------------- .text._Z9iterationPhS_ii  --------------------------
	.section	.text._Z9iterationPhS_ii,"ax",@progbits
	.align	128
        .global         _Z9iterationPhS_ii
        .type           _Z9iterationPhS_ii,@function
        .size           _Z9iterationPhS_ii,(.L_x_15 - _Z9iterationPhS_ii)
        .other          _Z9iterationPhS_ii,@"STO_CUDA_ENTRY STV_DEFAULT"
_Z9iterationPhS_ii:
.text._Z9iterationPhS_ii:
[----:B------:R-:W-:Y:S01]  /*0000*/  LDC R1, c[0x0][0x37c] ;  /* 0x0000df00ff017b82 */ /* 0x000fe20000000800 */
[----:B------:R-:W0:Y:S07]  /*0010*/  S2R R18, SR_TID.X ;  /* 0x0000000000127919 */ /* 0x000e2e0000002100 */
[----:B------:R-:W0:Y:S08]  /*0020*/  S2UR UR4, SR_CTAID.X ;  /* 0x00000000000479c3 */ /* 0x000e300000002500 */
[----:B------:R-:W0:Y:S08]  /*0030*/  LDC R7, c[0x0][0x360] ;  /* 0x0000d800ff077b82 */ /* 0x000e300000000800 */
[----:B------:R-:W1:Y:S01]  /*0040*/  LDC.64 R16, c[0x0][0x390] ;  /* 0x0000e400ff107b82 */ /* 0x000e620000000a00 */
[----:B0-----:R-:W-:-:S02]  /*0050*/  IMAD R18, R7, UR4, R18 ;  /* 0x0000000407127c24 */ /* 0x001fc4000f8e0212 */
[----:B-1----:R-:W-:-:S05]  /*0060*/  IMAD R15, R17, R16, RZ ;  /* 0x00000010110f7224 */ /* 0x002fca00078e02ff */
[----:B------:R-:W-:-:S13]  /*0070*/  ISETP.GE.AND P0, PT, R18, R15, PT ;  /* 0x0000000f1200720c */ /* 0x000fda0003f06270 */
[----:B------:R-:W-:Y:S05]  /*0080*/  @P0 EXIT ;  /* 0x000000000000094d */ /* 0x000fea0003800000 */
[----:B------:R-:W-:Y:S01]  /*0090*/  IABS R19, R16 ;  /* 0x0000001000137213 */ /* 0x000fe20000000000 */
[----:B------:R-:W0:Y:S01]  /*00a0*/  LDC R0, c[0x0][0x390] ;  /* 0x0000e400ff007b82 */ /* 0x000e220000000800 */
[----:B------:R-:W1:Y:S01]  /*00b0*/  LDCU UR4, c[0x0][0x370] ;  /* 0x00006e00ff0477ac */ /* 0x000e620008000800 */
[----:B------:R-:W-:Y:S01]  /*00c0*/  IMAD.IADD R16, R15, 0x1, -R16 ;  /* 0x000000010f107824 */ /* 0x000fe200078e0a10 */
[----:B------:R-:W2:Y:S01]  /*00d0*/  I2F.RP R6, R19 ;  /* 0x0000001300067306 */ /* 0x000ea20000209400 */
[----:B------:R-:W3:Y:S04]  /*00e0*/  LDCU.64 UR6, c[0x0][0x358] ;  /* 0x00006b00ff0677ac */ /* 0x000ee80008000a00 */
[----:B------:R-:W4:Y:S01]  /*00f0*/  LDC.64 R2, c[0x0][0x380] ;  /* 0x0000e000ff027b82 */ /* 0x000f220000000a00 */
[----:B------:R-:W0:Y:S02]  /*0100*/  LDCU.64 UR8, c[0x0][0x388] ;  /* 0x00007100ff0877ac */ /* 0x000e240008000a00 */
[----:B--2---:R-:W2:Y:S01]  /*0110*/  MUFU.RCP R6, R6 ;  /* 0x0000000600067308 */ /* 0x004ea20000001000 */
[----:B-1----:R-:W-:-:S02]  /*0120*/  IMAD R17, R7, UR4, RZ ;  /* 0x0000000407117c24 */ /* 0x002fc4000f8e02ff */
[----:B--2---:R-:W-:-:S05]  /*0130*/  VIADD R4, R6, 0xffffffe ;  /* 0x0ffffffe06047836 */ /* 0x004fca0000000000 */
[----:B------:R1:W2:Y:S02]  /*0140*/  F2I.FTZ.U32.TRUNC.NTZ R5, R4 ;  /* 0x0000000400057305 */ /* 0x0002a4000021f000 */
[----:B-1----:R-:W-:Y:S02]  /*0150*/  IMAD.MOV.U32 R4, RZ, RZ, RZ ;  /* 0x000000ffff047224 */ /* 0x002fe400078e00ff */
[----:B--2---:R-:W-:-:S04]  /*0160*/  IMAD.MOV R8, RZ, RZ, -R5 ;  /* 0x000000ffff087224 */ /* 0x004fc800078e0a05 */
[----:B------:R-:W-:-:S04]  /*0170*/  IMAD R9, R8, R19, RZ ;  /* 0x0000001308097224 */ /* 0x000fc800078e02ff */
[----:B0--34-:R-:W-:-:S07]  /*0180*/  IMAD.HI.U32 R14, R5, R9, R4 ;  /* 0x00000009050e7227 */ /* 0x019fce00078e0004 */
.L_x_12:
[----:B------:R-:W-:Y:S02]  /*0190*/  IABS R5, R18 ;  /* 0x0000001200057213 */ /* 0x000fe40000000000 */
[----:B------:R-:W-:Y:S02]  /*01a0*/  IABS R10, R0 ;  /* 0x00000000000a7213 */ /* 0x000fe40000000000 */
[----:B------:R-:W-:Y:S01]  /*01b0*/  IABS R8, R15 ;  /* 0x0000000f00087213 */ /* 0x000fe20000000000 */
[----:B------:R-:W-:Y:S01]  /*01c0*/  IMAD.HI.U32 R14, R14, R5, RZ ;  /* 0x000000050e0e7227 */ /* 0x000fe200078e00ff */
[----:B------:R-:W0:Y:S01]  /*01d0*/  I2F.RP R11, R10 ;  /* 0x0000000a000b7306 */ /* 0x000e220000209400 */
[----:B------:R-:W-:Y:S02]  /*01e0*/  ISETP.GE.AND P2, PT, R18, RZ, PT ;  /* 0x000000ff1200720c */ /* 0x000fe40003f46270 */
[----:B------:R-:W-:Y:S01]  /*01f0*/  IMAD.MOV R14, RZ, RZ, -R14 ;  /* 0x000000ffff0e7224 */ /* 0x000fe200078e0a0e */
[----:B------:R-:W-:-:S03]  /*0200*/  ISETP.NE.AND P1, PT, R0, RZ, PT ;  /* 0x000000ff0000720c */ /* 0x000fc60003f25270 */
[----:B------:R-:W-:Y:S01]  /*0210*/  IMAD R4, R10, R14, R5 ;  /* 0x0000000e0a047224 */ /* 0x000fe200078e0205 */
[----:B------:R-:W1:Y:S04]  /*0220*/  I2F.RP R9, R8 ;  /* 0x0000000800097306 */ /* 0x000e680000209400 */
[----:B------:R-:W-:-:S04]  /*0230*/  ISETP.GT.U32.AND P0, PT, R19, R4, PT ;  /* 0x000000041300720c */ /* 0x000fc80003f04070 */
[----:B0-----:R-:W0:Y:S08]  /*0240*/  MUFU.RCP R11, R11 ;  /* 0x0000000b000b7308 */ /* 0x001e300000001000 */
[----:B-1----:R-:W1:Y:S01]  /*0250*/  MUFU.RCP R9, R9 ;  /* 0x0000000900097308 */ /* 0x002e620000001000 */
[----:B------:R-:W-:-:S05]  /*0260*/  @!P0 IMAD.IADD R4, R4, 0x1, -R10 ;  /* 0x0000000104048824 */ /* 0x000fca00078e0a0a */
[----:B------:R-:W-:Y:S01]  /*0270*/  ISETP.GT.U32.AND P0, PT, R19, R4, PT ;  /* 0x000000041300720c */ /* 0x000fe20003f04070 */
[----:B0-----:R-:W-:Y:S01]  /*0280*/  VIADD R6, R11, 0xffffffe ;  /* 0x0ffffffe0b067836 */ /* 0x001fe20000000000 */
[----:B------:R-:W-:-:S03]  /*0290*/  LOP3.LUT R11, RZ, R0, RZ, 0x33, !PT ;  /* 0x00000000ff0b7212 */ /* 0x000fc600078e33ff */
[----:B------:R0:W2:Y:S01]  /*02a0*/  F2I.FTZ.U32.TRUNC.NTZ R7, R6 ;  /* 0x0000000600077305 */ /* 0x0000a2000021f000 */
[----:B-1----:R-:W-:-:S07]  /*02b0*/  VIADD R5, R9, 0xffffffe ;  /* 0x0ffffffe09057836 */ /* 0x002fce0000000000 */
[----:B------:R-:W-:Y:S02]  /*02c0*/  @!P0 IMAD.IADD R4, R4, 0x1, -R10 ;  /* 0x0000000104048824 */ /* 0x000fe400078e0a0a */
[----:B0-----:R-:W-:Y:S01]  /*02d0*/  IMAD.MOV.U32 R6, RZ, RZ, RZ ;  /* 0x000000ffff067224 */ /* 0x001fe200078e00ff */
[----:B------:R-:W0:Y:S01]  /*02e0*/  F2I.FTZ.U32.TRUNC.NTZ R5, R5 ;  /* 0x0000000500057305 */ /* 0x000e22000021f000 */
[----:B------:R-:W-:Y:S02]  /*02f0*/  @!P2 IMAD.MOV R4, RZ, RZ, -R4 ;  /* 0x000000ffff04a224 */ /* 0x000fe400078e0a04 */
[----:B--2---:R-:W-:-:S03]  /*0300*/  IMAD.MOV R13, RZ, RZ, -R7 ;  /* 0x000000ffff0d7224 */ /* 0x004fc600078e0a07 */
[----:B------:R-:W-:Y:S01]  /*0310*/  SEL R9, R11, R4, !P1 ;  /* 0x000000040b097207 */ /* 0x000fe20004800000 */
[----:B------:R-:W-:Y:S02]  /*0320*/  IMAD.MOV.U32 R4, RZ, RZ, RZ ;  /* 0x000000ffff047224 */ /* 0x000fe400078e00ff */
[----:B------:R-:W-:Y:S01]  /*0330*/  IMAD R13, R13, R10, RZ ;  /* 0x0000000a0d0d7224 */ /* 0x000fe200078e02ff */
[C---:B------:R-:W-:Y:S01]  /*0340*/  IADD3 R12, PT, PT, R9.reuse, -0x1, R0 ;  /* 0xffffffff090c7810 */ /* 0x040fe20007ffe000 */
[----:B------:R-:W-:Y:S02]  /*0350*/  VIADD R22, R9, 0x1 ;  /* 0x0000000109167836 */ /* 0x000fe40000000000 */
[----:B------:R-:W-:Y:S01]  /*0360*/  IMAD.HI.U32 R14, R7, R13, R6 ;  /* 0x0000000d070e7227 */ /* 0x000fe200078e0006 */
[----:B------:R-:W-:Y:S02]  /*0370*/  IABS R19, R12 ;  /* 0x0000000c00137213 */ /* 0x000fe40000000000 */
[----:B------:R-:W-:Y:S01]  /*0380*/  IABS R13, R22 ;  /* 0x00000016000d7213 */ /* 0x000fe20000000000 */
[----:B0-----:R-:W-:-:S02]  /*0390*/  IMAD.MOV R21, RZ, RZ, -R5 ;  /* 0x000000ffff157224 */ /* 0x001fc400078e0a05 */
[----:B------:R-:W-:-:S04]  /*03a0*/  IMAD.HI.U32 R6, R14, R19, RZ ;  /* 0x000000130e067227 */ /* 0x000fc800078e00ff */
[----:B------:R-:W-:Y:S02]  /*03b0*/  IMAD R21, R21, R8, RZ ;  /* 0x0000000815157224 */ /* 0x000fe400078e02ff */
[----:B------:R-:W-:Y:S02]  /*03c0*/  IMAD.IADD R7, R18, 0x1, -R9 ;  /* 0x0000000112077824 */ /* 0x000fe400078e0a09 */
[----:B------:R-:W-:Y:S02]  /*03d0*/  IMAD.MOV R20, RZ, RZ, -R6 ;  /* 0x000000ffff147224 */ /* 0x000fe400078e0a06 */
[----:B------:R-:W-:-:S04]  /*03e0*/  IMAD.HI.U32 R6, R14, R13, RZ ;  /* 0x0000000d0e067227 */ /* 0x000fc800078e00ff */
[----:B------:R-:W-:Y:S01]  /*03f0*/  IMAD.HI.U32 R5, R5, R21, R4 ;  /* 0x0000001505057227 */ /* 0x000fe200078e0004 */
[----:B------:R-:W-:-:S03]  /*0400*/  IABS R21, R15 ;  /* 0x0000000f00157213 */ /* 0x000fc60000000000 */
[----:B------:R-:W-:Y:S02]  /*0410*/  IMAD.IADD R24, R16, 0x1, R7 ;  /* 0x0000000110187824 */ /* 0x000fe400078e0207 */
[C---:B------:R-:W-:Y:S02]  /*0420*/  IMAD R4, R10.reuse, R20, R19 ;  /* 0x000000140a047224 */ /* 0x040fe400078e0213 */
[----:B------:R-:W-:Y:S01]  /*0430*/  IMAD.MOV R19, RZ, RZ, -R6 ;  /* 0x000000ffff137224 */ /* 0x000fe200078e0a06 */
[----:B------:R-:W-:Y:S01]  /*0440*/  IABS R26, R24 ;  /* 0x00000018001a7213 */ /* 0x000fe20000000000 */
[----:B------:R-:W-:Y:S02]  /*0450*/  IMAD.IADD R23, R7, 0x1, R0 ;  /* 0x0000000107177824 */ /* 0x000fe400078e0200 */
[----:B------:R-:W-:Y:S02]  /*0460*/  IMAD R13, R10, R19, R13 ;  /* 0x000000130a0d7224 */ /* 0x000fe400078e020d */
[----:B------:R-:W-:Y:S01]  /*0470*/  IMAD.MOV.U32 R19, RZ, RZ, R10 ;  /* 0x000000ffff137224 */ /* 0x000fe200078e000a */
[----:B------:R-:W-:Y:S01]  /*0480*/  IABS R20, R23 ;  /* 0x0000001700147213 */ /* 0x000fe20000000000 */
[----:B------:R-:W-:-:S02]  /*0490*/  IMAD.MOV.U32 R6, RZ, RZ, R26 ;  /* 0x000000ffff067224 */ /* 0x000fc400078e001a */
[----:B------:R-:W-:Y:S01]  /*04a0*/  IMAD.MOV R25, RZ, RZ, -R21 ;  /* 0x000000ffff197224 */ /* 0x000fe200078e0a15 */
[----:B------:R-:W-:Y:S01]  /*04b0*/  ISETP.GT.U32.AND P0, PT, R19, R4, PT ;  /* 0x000000041300720c */ /* 0x000fe20003f04070 */
[----:B------:R-:W-:Y:S01]  /*04c0*/  IMAD.HI.U32 R21, R5, R20, RZ ;  /* 0x0000001405157227 */ /* 0x000fe200078e00ff */
[----:B------:R-:W-:-:S03]  /*04d0*/  ISETP.GT.U32.AND P2, PT, R19, R13, PT ;  /* 0x0000000d1300720c */ /* 0x000fc60003f44070 */
[----:B------:R-:W-:-:S04]  /*04e0*/  IMAD.HI.U32 R5, R5, R6, RZ ;  /* 0x0000000605057227 */ /* 0x000fc800078e00ff */
[-C--:B------:R-:W-:Y:S02]  /*04f0*/  IMAD R21, R21, R25.reuse, R20 ;  /* 0x0000001915157224 */ /* 0x080fe400078e0214 */
[----:B------:R-:W-:Y:S01]  /*0500*/  IMAD R5, R5, R25, R6 ;  /* 0x0000001905057224 */ /* 0x000fe200078e0206 */
[----:B------:R-:W-:Y:S01]  /*0510*/  LOP3.LUT R6, RZ, R15, RZ, 0x33, !PT ;  /* 0x0000000fff067212 */ /* 0x000fe200078e33ff */
[--C-:B------:R-:W-:Y:S01]  /*0520*/  @!P0 IMAD.IADD R4, R4, 0x1, -R10.reuse ;  /* 0x0000000104048824 */ /* 0x100fe200078e0a0a */
[C---:B------:R-:W-:Y:S01]  /*0530*/  ISETP.GT.U32.AND P3, PT, R8.reuse, R21, PT ;  /* 0x000000150800720c */ /* 0x040fe20003f64070 */
[----:B------:R-:W-:Y:S01]  /*0540*/  @!P2 IMAD.IADD R13, R13, 0x1, -R10 ;  /* 0x000000010d0da824 */ /* 0x000fe200078e0a0a */
[----:B------:R-:W-:Y:S02]  /*0550*/  ISETP.GT.U32.AND P4, PT, R8, R5, PT ;  /* 0x000000050800720c */ /* 0x000fe40003f84070 */
[C---:B------:R-:W-:Y:S02]  /*0560*/  ISETP.GT.U32.AND P2, PT, R19.reuse, R4, PT ;  /* 0x000000041300720c */ /* 0x040fe40003f44070 */
[----:B------:R-:W-:-:S02]  /*0570*/  ISETP.GT.U32.AND P6, PT, R19, R13, PT ;  /* 0x0000000d1300720c */ /* 0x000fc40003fc4070 */
[----:B------:R-:W-:-:S05]  /*0580*/  ISETP.GE.AND P0, PT, R12, RZ, PT ;  /* 0x000000ff0c00720c */ /* 0x000fca0003f06270 */
[--C-:B------:R-:W-:Y:S01]  /*0590*/  @!P3 IMAD.IADD R21, R21, 0x1, -R8.reuse ;  /* 0x000000011515b824 */ /* 0x100fe200078e0a08 */
[----:B------:R-:W-:Y:S01]  /*05a0*/  ISETP.GE.AND P3, PT, R22, RZ, PT ;  /* 0x000000ff1600720c */ /* 0x000fe20003f66270 */
[----:B------:R-:W-:Y:S02]  /*05b0*/  @!P4 IMAD.IADD R5, R5, 0x1, -R8 ;  /* 0x000000010505c824 */ /* 0x000fe400078e0a08 */
[--C-:B------:R-:W-:Y:S01]  /*05c0*/  @!P2 IMAD.IADD R4, R4, 0x1, -R10.reuse ;  /* 0x000000010404a824 */ /* 0x100fe200078e0a0a */
[C---:B------:R-:W-:Y:S01]  /*05d0*/  ISETP.GT.U32.AND P5, PT, R8.reuse, R21, PT ;  /* 0x000000150800720c */ /* 0x040fe20003fa4070 */
[----:B------:R-:W-:Y:S01]  /*05e0*/  @!P6 IMAD.IADD R13, R13, 0x1, -R10 ;  /* 0x000000010d0de824 */ /* 0x000fe200078e0a0a */
[----:B------:R-:W-:Y:S01]  /*05f0*/  ISETP.GT.U32.AND P4, PT, R8, R5, PT ;  /* 0x000000050800720c */ /* 0x000fe20003f84070 */
[----:B------:R-:W-:Y:S01]  /*0600*/  @!P0 IMAD.MOV R4, RZ, RZ, -R4 ;  /* 0x000000ffff048224 */ /* 0x000fe200078e0a04 */
[----:B------:R-:W-:Y:S02]  /*0610*/  ISETP.GE.AND P2, PT, R23, RZ, PT ;  /* 0x000000ff1700720c */ /* 0x000fe40003f46270 */
[----:B------:R-:W-:-:S03]  /*0620*/  ISETP.GE.AND P6, PT, R24, RZ, PT ;  /* 0x000000ff1800720c */ /* 0x000fc60003fc6270 */
[----:B------:R-:W-:-:S04]  /*0630*/  @!P3 IMAD.MOV R13, RZ, RZ, -R13 ;  /* 0x000000ffff0db224 */ /* 0x000fc800078e0a0d */
[--C-:B------:R-:W-:Y:S01]  /*0640*/  @!P5 IMAD.IADD R21, R21, 0x1, -R8.reuse ;  /* 0x000000011515d824 */ /* 0x100fe200078e0a08 */
[----:B------:R-:W-:Y:S01]  /*0650*/  SEL R24, R11, R13, !P1 ;  /* 0x0000000d0b187207 */ /* 0x000fe20004800000 */
[----:B------:R-:W-:Y:S01]  /*0660*/  @!P4 IMAD.IADD R5, R5, 0x1, -R8 ;  /* 0x000000010505c824 */ /* 0x000fe200078e0a08 */
[----:B------:R-:W-:Y:S01]  /*0670*/  ISETP.NE.AND P4, PT, R15, RZ, PT ;  /* 0x000000ff0f00720c */ /* 0x000fe20003f85270 */
[----:B------:R-:W-:Y:S01]  /*0680*/  @!P2 IMAD.MOV R21, RZ, RZ, -R21 ;  /* 0x000000ffff15a224 */ /* 0x000fe200078e0a15 */
[----:B------:R-:W-:Y:S01]  /*0690*/  SEL R8, R11, R4, !P1 ;  /* 0x000000040b087207 */ /* 0x000fe20004800000 */
[----:B------:R-:W-:Y:S02]  /*06a0*/  @!P6 IMAD.MOV R5, RZ, RZ, -R5 ;  /* 0x000000ffff05e224 */ /* 0x000fe400078e0a05 */
[C---:B------:R-:W-:Y:S01]  /*06b0*/  IMAD.IADD R11, R7.reuse, 0x1, R24 ;  /* 0x00000001070b7824 */ /* 0x040fe200078e0218 */
[C---:B------:R-:W-:Y:S01]  /*06c0*/  SEL R13, R6.reuse, R21, !P4 ;  /* 0x00000015060d7207 */ /* 0x040fe20006000000 */
[----:B------:R-:W-:Y:S01]  /*06d0*/  IMAD.IADD R4, R7, 0x1, R8 ;  /* 0x0000000107047824 */ /* 0x000fe200078e0208 */
[----:B------:R-:W-:-:S03]  /*06e0*/  SEL R6, R6, R5, !P4 ;  /* 0x0000000506067207 */ /* 0x000fc60006000000 */
[--C-:B------:R-:W-:Y:S01]  /*06f0*/  IMAD.IADD R5, R8, 0x1, R13.reuse ;  /* 0x0000000108057824 */ /* 0x100fe200078e020d */
[-C--:B------:R-:W-:Y:S01]  /*0700*/  IADD3 R22, P0, PT, R4, R2.reuse, RZ ;  /* 0x0000000204167210 */ /* 0x080fe20007f1e0ff */
[--C-:B------:R-:W-:Y:S02]  /*0710*/  IMAD.IADD R8, R8, 0x1, R6.reuse ;  /* 0x0000000108087824 */ /* 0x100fe400078e0206 */
[C-C-:B------:R-:W-:Y:S01]  /*0720*/  IMAD.IADD R7, R9.reuse, 0x1, R13.reuse ;  /* 0x0000000109077824 */ /* 0x140fe200078e020d */
[-C--:B------:R-:W-:Y:S01]  /*0730*/  LEA.HI.X.SX32 R23, R4, R3.reuse, 0x1, P0 ;  /* 0x0000000304177211 */ /* 0x080fe200000f0eff */
[--C-:B------:R-:W-:Y:S01]  /*0740*/  IMAD.IADD R9, R9, 0x1, R6.reuse ;  /* 0x0000000109097824 */ /* 0x100fe200078e0206 */
[-C--:B------:R-:W-:Y:S01]  /*0750*/  IADD3 R20, P1, PT, R8, R2.reuse, RZ ;  /* 0x0000000208147210 */ /* 0x080fe20007f3e0ff */
[C---:B------:R-:W-:Y:S01]  /*0760*/  IMAD.IADD R13, R24.reuse, 0x1, R13 ;  /* 0x00000001180d7824 */ /* 0x040fe200078e020d */
[-C--:B------:R-:W-:Y:S01]  /*0770*/  IADD3 R4, P0, PT, R5, R2.reuse, RZ ;  /* 0x0000000205047210 */ /* 0x080fe20007f1e0ff */
[----:B------:R-:W-:Y:S01]  /*0780*/  IMAD.IADD R24, R24, 0x1, R6 ;  /* 0x0000000118187824 */ /* 0x000fe200078e0206 */
[----:B------:R-:W-:Y:S01]  /*0790*/  IADD3 R6, P2, PT, R7, R2, RZ ;  /* 0x0000000207067210 */ /* 0x000fe20007f5e0ff */
[----:B------:R0:W2:Y:S01]  /*07a0*/  LDG.E.U8 R25, desc[UR6][R22.64] ;  /* 0x0000000616197981 */ /* 0x0000a2000c1e1100 */
[----:B------:R-:W-:-:S02]  /*07b0*/  LEA.HI.X.SX32 R21, R8, R3, 0x1, P1 ;  /* 0x0000000308157211 */ /* 0x000fc400008f0eff */
[-C--:B------:R-:W-:Y:S02]  /*07c0*/  IADD3 R8, P1, PT, R9, R2.reuse, RZ ;  /* 0x0000000209087210 */ /* 0x080fe40007f3e0ff */
[-C--:B------:R-:W-:Y:S01]  /*07d0*/  LEA.HI.X.SX32 R5, R5, R3.reuse, 0x1, P0 ;  /* 0x0000000305057211 */ /* 0x080fe200000f0eff */
[----:B------:R-:W2:Y:S01]  /*07e0*/  LDG.E.U8 R20, desc[UR6][R20.64] ;  /* 0x0000000614147981 */ /* 0x000ea2000c1e1100 */
[-C--:B------:R-:W-:Y:S02]  /*07f0*/  LEA.HI.X.SX32 R7, R7, R3.reuse, 0x1, P2 ;  /* 0x0000000307077211 */ /* 0x080fe400010f0eff */
[-C--:B------:R-:W-:Y:S01]  /*0800*/  IADD3 R12, P0, PT, R13, R2.reuse, RZ ;  /* 0x000000020d0c7210 */ /* 0x080fe20007f1e0ff */
[----:B------:R-:W2:Y:S01]  /*0810*/  LDG.E.U8 R4, desc[UR6][R4.64] ;  /* 0x0000000604047981 */ /* 0x000ea2000c1e1100 */
[----:B------:R-:W-:Y:S02]  /*0820*/  IADD3 R10, P2, PT, R11, R2, RZ ;  /* 0x000000020b0a7210 */ /* 0x000fe40007f5e0ff */
[-C--:B------:R-:W-:Y:S01]  /*0830*/  LEA.HI.X.SX32 R9, R9, R3.reuse, 0x1, P1 ;  /* 0x0000000309097211 */ /* 0x080fe200008f0eff */
[----:B------:R-:W3:Y:S01]  /*0840*/  LDG.E.U8 R6, desc[UR6][R6.64] ;  /* 0x0000000606067981 */ /* 0x000ee2000c1e1100 */
[----:B------:R-:W-:-:S02]  /*0850*/  LEA.HI.X.SX32 R13, R13, R3, 0x1, P0 ;  /* 0x000000030d0d7211 */ /* 0x000fc400000f0eff */
[C---:B0-----:R-:W-:Y:S01]  /*0860*/  IADD3 R22, P0, PT, R24.reuse, R2, RZ ;  /* 0x0000000218167210 */ /* 0x041fe20007f1e0ff */
[----:B------:R-:W3:Y:S01]  /*0870*/  LDG.E.U8 R8, desc[UR6][R8.64] ;  /* 0x0000000608087981 */ /* 0x000ee2000c1e1100 */
[-C--:B------:R-:W-:Y:S02]  /*0880*/  LEA.HI.X.SX32 R11, R11, R3.reuse, 0x1, P2 ;  /* 0x000000030b0b7211 */ /* 0x080fe400010f0eff */
[----:B------:R-:W-:Y:S01]  /*0890*/  LEA.HI.X.SX32 R23, R24, R3, 0x1, P0 ;  /* 0x0000000318177211 */ /* 0x000fe200000f0eff */
[----:B------:R-:W4:Y:S04]  /*08a0*/  LDG.E.U8 R13, desc[UR6][R12.64] ;  /* 0x000000060c0d7981 */ /* 0x000f28000c1e1100 */
[----:B------:R-:W4:Y:S04]  /*08b0*/  LDG.E.U8 R10, desc[UR6][R10.64] ;  /* 0x000000060a0a7981 */ /* 0x000f28000c1e1100 */
[----:B------:R-:W5:Y:S01]  /*08c0*/  LDG.E.U8 R23, desc[UR6][R22.64] ;  /* 0x0000000616177981 */ /* 0x000f62000c1e1100 */
[----:B------:R-:W-:Y:S01]  /*08d0*/  BSSY.RECONVERGENT B0, `(.L_x_9) ;  /* 0x0000010000007945 */ /* 0x000fe20003800200 */
[----:B------:R-:W-:-:S02]  /*08e0*/  PLOP3.LUT P0, PT, PT, PT, PT, 0x80, 0x8 ;  /* 0x000000000008781c */ /* 0x000fc40003f0f070 */
[----:B--2---:R-:W-:-:S04]  /*08f0*/  IADD3 R25, PT, PT, R20, R25, R4 ;  /* 0x0000001914197210 */ /* 0x004fc80007ffe004 */
[----:B---3--:R-:W-:-:S04]  /*0900*/  IADD3 R6, PT, PT, R8, R25, R6 ;  /* 0x0000001908067210 */ /* 0x008fc80007ffe006 */
[----:B----4-:R-:W-:-:S05]  /*0910*/  IADD3 R6, PT, PT, R10, R6, R13 ;  /* 0x000000060a067210 */ /* 0x010fca0007ffe00d */
[----:B-----5:R-:W-:-:S05]  /*0920*/  IMAD.IADD R6, R6, 0x1, R23 ;  /* 0x0000000106067824 */ /* 0x020fca00078e0217 */
[----:B------:R-:W-:-:S13]  /*0930*/  ISETP.NE.AND P1, PT, R6, 0x3, PT ;  /* 0x000000030600780c */ /* 0x000fda0003f25270 */
[----:B------:R-:W-:Y:S05]  /*0940*/  @!P1 BRA `(.L_x_10) ;  /* 0x0000000000209947 */ /* 0x000fea0003800000 */
[----:B------:R-:W-:-:S13]  /*0950*/  ISETP.NE.AND P0, PT, R6, 0x2, PT ;  /* 0x000000020600780c */ /* 0x000fda0003f05270 */
[----:B------:R-:W-:Y:S05]  /*0960*/  @P0 BRA `(.L_x_11) ;  /* 0x0000000000140947 */ /* 0x000fea0003800000 */
[----:B------:R-:W-:-:S04]  /*0970*/  IADD3 R4, P0, PT, R18, R2, RZ ;  /* 0x0000000212047210 */ /* 0x000fc80007f1e0ff */
[----:B------:R-:W-:-:S05]  /*0980*/  LEA.HI.X.SX32 R5, R18, R3, 0x1, P0 ;  /* 0x0000000312057211 */ /* 0x000fca00000f0eff */
[----:B------:R-:W2:Y:S02]  /*0990*/  LDG.E.U8 R4, desc[UR6][R4.64] ;  /* 0x0000000604047981 */ /* 0x000ea4000c1e1100 */
[----:B--2---:R-:W-:Y:S01]  /*09a0*/  ISETP.NE.AND P0, PT, R4, RZ, PT ;  /* 0x000000ff0400720c */ /* 0x004fe20003f05270 */
[----:B------:R-:W-:-:S12]  /*09b0*/  BRA `(.L_x_10) ;  /* 0x0000000000047947 */ /* 0x000fd80003800000 */
.L_x_11:
[----:B------:R-:W-:-:S13]  /*09c0*/  PLOP3.LUT P0, PT, PT, PT, PT, 0x8, 0x80 ;  /* 0x000000000080781c */ /* 0x000fda0003f0e170 */
.L_x_10:
[----:B------:R-:W-:Y:S05]  /*09d0*/  BSYNC.RECONVERGENT B0 ;  /* 0x0000000000007941 */ /* 0x000fea0003800200 */
.L_x_9:
[C---:B------:R-:W-:Y:S02]  /*09e0*/  IADD3 R4, P1, PT, R18.reuse, UR8, RZ ;  /* 0x0000000812047c10 */ /* 0x040fe4000ff3e0ff */
[----:B------:R-:W-:Y:S02]  /*09f0*/  SEL R7, RZ, 0x1, !P0 ;  /* 0x00000001ff077807 */ /* 0x000fe40004000000 */
[----:B------:R-:W-:Y:S01]  /*0a00*/  LEA.HI.X.SX32 R5, R18, UR9, 0x1, P1 ;  /* 0x0000000912057c11 */ /* 0x000fe200088f0eff */
[----:B------:R-:W-:-:S04]  /*0a10*/  IMAD.IADD R18, R17, 0x1, R18 ;  /* 0x0000000111127824 */ /* 0x000fc800078e0212 */
[----:B------:R0:W-:Y:S01]  /*0a20*/  STG.E.U8 desc[UR6][R4.64], R7 ;  /* 0x0000000704007986 */ /* 0x0001e2000c101106 */
[----:B------:R-:W-:-:S13]  /*0a30*/  ISETP.GE.AND P0, PT, R18, R15, PT ;  /* 0x0000000f1200720c */ /* 0x000fda0003f06270 */
[----:B0-----:R-:W-:Y:S05]  /*0a40*/  @!P0 BRA `(.L_x_12) ;  /* 0xfffffff400d08947 */ /* 0x001fea000383ffff */
[----:B------:R-:W-:Y:S05]  /*0a50*/  EXIT ;  /* 0x000000000000794d */ /* 0x000fea0003800000 */
.L_x_13:
        /* <DEDUP_REMOVED lines=10> */
.L_x_15:


//--------------------- .nv.shared._Z15iteration_localPhS_ii --------------------------
	.section	.nv.shared._Z15iteration_localPhS_ii,"aw",@nobits
	.sectionflags	@""
.nv.shared._Z15iteration_localPhS_ii:
	.zero		39624


//--------------------- .nv.shared.reserved.0     --------------------------
	.section	.nv.shared.reserved.0,"aw",@nobits
	.weak		__nv_reservedSMEM_offset_0_alias
	.size		__nv_reservedSMEM_offset_0_alias, 0, 64
	.other		__nv_reservedSMEM_offset_0_alias,@"STO_CUDA_RESERVED_SHARED STV_DEFAULT"
__nv_reservedSMEM_offset_0_alias:
	.zero		0
	.zero		64


//--------------------- .nv.constant0._Z15iteration_localPhS_ii --------------------------
	.section	.nv.constant0._Z15iteration_localPhS_ii,"a",@progbits
	.sectionflags	@""
	.align	4
.nv.constant0._Z15iteration_localPhS_ii:
	.zero		920


//--------------------- .nv.constant0._Z9iterationPhS_ii --------------------------
	.section	.nv.constant0._Z9iterationPhS_ii,"a",@progbits
	.sectionflags	@""
	.align	4
.nv.constant0._Z9iterationPhS_ii:
	.zero		920


//--------------------- SYMBOLS --------------------------

	.type		.nv.reservedSmem.offset0,@object
	.size		.nv.reservedSmem.offset0,0x4
	.type		.nv.reservedSmem.cap,@object
	.size		.nv.reservedSmem.cap,0x4
